	.target	sm_100a

	.elftype	@"ET_EXEC"


//--------------------- .note.nv.tkinfo           --------------------------
	.section	.note.nv.tkinfo,"",@"SHT_NOTE"
	.sectionflags	@"SHF_NOTE_NV_TKINFO"
	.tkinfo
        /*0018*/ 	.word	0x00000002
        /*0030*/ 	.string	""
        /*0030*/ 	.string	"ptxas"
        /*0030*/ 	.string	"Cuda compilation tools, release 13.0, V13.0.88"
        /*0030*/ 	.string	"Build cuda_13.0.r13.0/compiler.36424714_0"
        /*0030*/ 	.string	"-arch sm_100a -m 64 "



//--------------------- .note.nv.cuinfo           --------------------------
	.section	.note.nv.cuinfo,"",@"SHT_NOTE"
	.sectionflags	@"SHF_NOTE_NV_CUINFO"
        /*0018*/ 	.short	0x0002
        /*001a*/ 	.short	0x0064
        /*001c*/ 	.short	0x0082
	.zero		2


//--------------------- .nv.info                  --------------------------
	.section	.nv.info,"",@"SHT_CUDA_INFO"
	.align	4


	//----- nvinfo : EIATTR_REGCOUNT
	.align		4
        /*0000*/ 	.byte	0x04, 0x2f
        /*0002*/ 	.short	(.L_19 - .L_18)
	.align		4
.L_18:
        /*0004*/ 	.word	index@(_ZN7cutlass13device_kernelINS_4gemm6kernel13GemmUniversalIN4cute5tupleIJiiiiEEENS1_10collective13CollectiveMmaINS1_35MainloopSm100TmaUmmaWarpSpecializedILi16ELi2ELi4ENS5_IJNS4_1CILi4EEESB_NSA_ILi1EEEEEEEENS5_IJNSA_ILi256EEENSA_ILi128EEENSA_ILi64EEEEEEaNS5_IJlSC_lEEEaSJ_NS4_8TiledMMAINS4_8MMA_AtomIJNS4_21SM100_MMA_S8_2x1SM_SSIaaiLi256ELi128ELNS4_4UMMA5MajorE0ELSO_0ELNSN_8SaturateE0EEEEEENS4_6LayoutINS5_IJSC_SC_SC_EEENS5_IJNSA_ILi0EEESU_SU_EEEEENS5_IJNS4_10UnderscoreESX_SX_EEEEENS4_28SM100_TMA_2SM_LOAD_MULTICASTENS4_14ComposedLayoutINS4_7SwizzleILi2ELi4ELi3EEENS4_18smem_ptr_flag_bitsILi8EEENSS_INS5_IJNSA_ILi8EEESH_EEENS5_IJSH_SC_EEEEEEEvNS4_8identityES10_S1A_vS1B_EENS_8epilogue10collective18CollectiveEpilogueINS1D_23Sm100TmaWarpSpecializedILi2ELi2ELi64ELb0ELb0EEEJNS5_IJSG_SG_SH_EEENS5_IJNSS_ISG_SC_EENSS_ISH_SC_EEEEEaSJ_aSJ_NS1D_6fusion15FusionCallbacksIS1H_NS1M_17LinearCombinationIaiaiLNS_15FloatRoundStyleE2EEES1I_S1L_JEEENS4_5SM1004TMEM4LOAD26SM100_TMEM_LOAD_32dp32b64xENS4_13SM90_TMA_LOADES1A_NS4_39AutoVectorizingCopyWithAssumedAlignmentILi128EEENS4_14SM90_TMA_STOREES1A_S1Y_S1Y_EEEvvEEEEvNT_6ParamsE)
        /*0008*/ 	.word	0x000000a4


	//----- nvinfo : EIATTR_FRAME_SIZE
	.align		4
.L_19:
        /*000c*/ 	.byte	0x04, 0x11
        /*000e*/ 	.short	(.L_21 - .L_20)
	.align		4
.L_20:
        /*0010*/ 	.word	index@($__internal_2_$__cuda_sm10x_tcgen05_guardrail_trap_unallocated_columns_being_dealloced)
        /*0014*/ 	.word	0x00000000


	//----- nvinfo : EIATTR_FRAME_SIZE
	.align		4
.L_21:
        /*0018*/ 	.byte	0x04, 0x11
        /*001a*/ 	.short	(.L_23 - .L_22)
	.align		4
.L_22:
        /*001c*/ 	.word	index@($__internal_1_$__cuda_sm10x_tcgen05_guardrail_trap_phase_invalid_during_alloc)
        /*0020*/ 	.word	0x00000000


	//----- nvinfo : EIATTR_FRAME_SIZE
	.align		4
.L_23:
        /*0024*/ 	.byte	0x04, 0x11
        /*0026*/ 	.short	(.L_25 - .L_24)
	.align		4
.L_24:
        /*0028*/ 	.word	index@($__internal_0_$__cuda_sm10x_tcgen05_guardrail_trap_col_being_dealloced_not_returned_by_alloc)
        /*002c*/ 	.word	0x00000000


	//----- nvinfo : EIATTR_FRAME_SIZE
	.align		4
.L_25:
        /*0030*/ 	.byte	0x04, 0x11
        /*0032*/ 	.short	(.L_27 - .L_26)
	.align		4
.L_26:
        /*0034*/ 	.word	index@(_ZN7cutlass13device_kernelINS_4gemm6kernel13GemmUniversalIN4cute5tupleIJiiiiEEENS1_10collective13CollectiveMmaINS1_35MainloopSm100TmaUmmaWarpSpecializedILi16ELi2ELi4ENS5_IJNS4_1CILi4EEESB_NSA_ILi1EEEEEEEENS5_IJNSA_ILi256EEENSA_ILi128EEENSA_ILi64EEEEEEaNS5_IJlSC_lEEEaSJ_NS4_8TiledMMAINS4_8MMA_AtomIJNS4_21SM100_MMA_S8_2x1SM_SSIaaiLi256ELi128ELNS4_4UMMA5MajorE0ELSO_0ELNSN_8SaturateE0EEEEEENS4_6LayoutINS5_IJSC_SC_SC_EEENS5_IJNSA_ILi0EEESU_SU_EEEEENS5_IJNS4_10UnderscoreESX_SX_EEEEENS4_28SM100_TMA_2SM_LOAD_MULTICASTENS4_14ComposedLayoutINS4_7SwizzleILi2ELi4ELi3EEENS4_18smem_ptr_flag_bitsILi8EEENSS_INS5_IJNSA_ILi8EEESH_EEENS5_IJSH_SC_EEEEEEEvNS4_8identityES10_S1A_vS1B_EENS_8epilogue10collective18CollectiveEpilogueINS1D_23Sm100TmaWarpSpecializedILi2ELi2ELi64ELb0ELb0EEEJNS5_IJSG_SG_SH_EEENS5_IJNSS_ISG_SC_EENSS_ISH_SC_EEEEEaSJ_aSJ_NS1D_6fusion15FusionCallbacksIS1H_NS1M_17LinearCombinationIaiaiLNS_15FloatRoundStyleE2EEES1I_S1L_JEEENS4_5SM1004TMEM4LOAD26SM100_TMEM_LOAD_32dp32b64xENS4_13SM90_TMA_LOADES1A_NS4_39AutoVectorizingCopyWithAssumedAlignmentILi128EEENS4_14SM90_TMA_STOREES1A_S1Y_S1Y_EEEvvEEEEvNT_6ParamsE)
        /*0038*/ 	.word	0x00000000


	//----- nvinfo : EIATTR_MIN_STACK_SIZE
	.align		4
.L_27:
        /*003c*/ 	.byte	0x04, 0x12
        /*003e*/ 	.short	(.L_29 - .L_28)
	.align		4
.L_28:
        /*0040*/ 	.word	index@(_ZN7cutlass13device_kernelINS_4gemm6kernel13GemmUniversalIN4cute5tupleIJiiiiEEENS1_10collective13CollectiveMmaINS1_35MainloopSm100TmaUmmaWarpSpecializedILi16ELi2ELi4ENS5_IJNS4_1CILi4EEESB_NSA_ILi1EEEEEEEENS5_IJNSA_ILi256EEENSA_ILi128EEENSA_ILi64EEEEEEaNS5_IJlSC_lEEEaSJ_NS4_8TiledMMAINS4_8MMA_AtomIJNS4_21SM100_MMA_S8_2x1SM_SSIaaiLi256ELi128ELNS4_4UMMA5MajorE0ELSO_0ELNSN_8SaturateE0EEEEEENS4_6LayoutINS5_IJSC_SC_SC_EEENS5_IJNSA_ILi0EEESU_SU_EEEEENS5_IJNS4_10UnderscoreESX_SX_EEEEENS4_28SM100_TMA_2SM_LOAD_MULTICASTENS4_14ComposedLayoutINS4_7SwizzleILi2ELi4ELi3EEENS4_18smem_ptr_flag_bitsILi8EEENSS_INS5_IJNSA_ILi8EEESH_EEENS5_IJSH_SC_EEEEEEEvNS4_8identityES10_S1A_vS1B_EENS_8epilogue10collective18CollectiveEpilogueINS1D_23Sm100TmaWarpSpecializedILi2ELi2ELi64ELb0ELb0EEEJNS5_IJSG_SG_SH_EEENS5_IJNSS_ISG_SC_EENSS_ISH_SC_EEEEEaSJ_aSJ_NS1D_6fusion15FusionCallbacksIS1H_NS1M_17LinearCombinationIaiaiLNS_15FloatRoundStyleE2EEES1I_S1L_JEEENS4_5SM1004TMEM4LOAD26SM100_TMEM_LOAD_32dp32b64xENS4_13SM90_TMA_LOADES1A_NS4_39AutoVectorizingCopyWithAssumedAlignmentILi128EEENS4_14SM90_TMA_STOREES1A_S1Y_S1Y_EEEvvEEEEvNT_6ParamsE)
        /*0044*/ 	.word	0x00000000
.L_29:


//--------------------- .nv.compat                --------------------------
	.section	.nv.compat,"",@"SHT_CUDA_COMPAT_INFO"
	.align	4
        /*0000*/ 	.byte	0x02, 0x09, 0x01, 0x00, 0x02, 0x02, 0x03, 0x00, 0x02, 0x05, 0x06, 0x00, 0x03, 0x07, 0x01, 0x01
        /*0010*/ 	.byte	0x02, 0x03, 0x01, 0x00, 0x02, 0x06, 0x01, 0x00, 0x04, 0x0b, 0x08, 0x00, 0x01, 0x00, 0x00, 0x00
        /*0020*/ 	.byte	0x00, 0x00, 0x00, 0x00


//--------------------- .nv.info._ZN7cutlass13device_kernelINS_4gemm6kernel13GemmUniversalIN4cute5tupleIJiiiiEEENS1_10collective13CollectiveMmaINS1_35MainloopSm100TmaUmmaWarpSpecializedILi16ELi2ELi4ENS5_IJNS4_1CILi4EEESB_NSA_ILi1EEEEEEEENS5_IJNSA_ILi256EEENSA_ILi128EEENSA_ILi64EEEEEEaNS5_IJlSC_lEEEaSJ_NS4_8TiledMMAINS4_8MMA_AtomIJNS4_21SM100_MMA_S8_2x1SM_SSIaaiLi256ELi128ELNS4_4UMMA5MajorE0ELSO_0ELNSN_8SaturateE0EEEEEENS4_6LayoutINS5_IJSC_SC_SC_EEENS5_IJNSA_ILi0EEESU_SU_EEEEENS5_IJNS4_10UnderscoreESX_SX_EEEEENS4_28SM100_TMA_2SM_LOAD_MULTICASTENS4_14ComposedLayoutINS4_7SwizzleILi2ELi4ELi3EEENS4_18smem_ptr_flag_bitsILi8EEENSS_INS5_IJNSA_ILi8EEESH_EEENS5_IJSH_SC_EEEEEEEvNS4_8identityES10_S1A_vS1B_EENS_8epilogue10collective18CollectiveEpilogueINS1D_23Sm100TmaWarpSpecializedILi2ELi2ELi64ELb0ELb0EEEJNS5_IJSG_SG_SH_EEENS5_IJNSS_ISG_SC_EENSS_ISH_SC_EEEEEaSJ_aSJ_NS1D_6fusion15FusionCallbacksIS1H_NS1M_17LinearCombinationIaiaiLNS_15FloatRoundStyleE2EEES1I_S1L_JEEENS4_5SM1004TMEM4LOAD26SM100_TMEM_LOAD_32dp32b64xENS4_13SM90_TMA_LOADES1A_NS4_39AutoVectorizingCopyWithAssumedAlignmentILi128EEENS4_14SM90_TMA_STOREES1A_S1Y_S1Y_EEEvvEEEEvNT_6ParamsE --------------------------
	.section	.nv.info._ZN7cutlass13device_kernelINS_4gemm6kernel13GemmUniversalIN4cute5tupleIJiiiiEEENS1_10collective13CollectiveMmaINS1_35MainloopSm100TmaUmmaWarpSpecializedILi16ELi2ELi4ENS5_IJNS4_1CILi4EEESB_NSA_ILi1EEEEEEEENS5_IJNSA_ILi256EEENSA_ILi128EEENSA_ILi64EEEEEEaNS5_IJlSC_lEEEaSJ_NS4_8TiledMMAINS4_8MMA_AtomIJNS4_21SM100_MMA_S8_2x1SM_SSIaaiLi256ELi128ELNS4_4UMMA5MajorE0ELSO_0ELNSN_8SaturateE0EEEEEENS4_6LayoutINS5_IJSC_SC_SC_EEENS5_IJNSA_ILi0EEESU_SU_EEEEENS5_IJNS4_10UnderscoreESX_SX_EEEEENS4_28SM100_TMA_2SM_LOAD_MULTICASTENS4_14ComposedLayoutINS4_7SwizzleILi2ELi4ELi3EEENS4_18smem_ptr_flag_bitsILi8EEENSS_INS5_IJNSA_ILi8EEESH_EEENS5_IJSH_SC_EEEEEEEvNS4_8identityES10_S1A_vS1B_EENS_8epilogue10collective18CollectiveEpilogueINS1D_23Sm100TmaWarpSpecializedILi2ELi2ELi64ELb0ELb0EEEJNS5_IJSG_SG_SH_EEENS5_IJNSS_ISG_SC_EENSS_ISH_SC_EEEEEaSJ_aSJ_NS1D_6fusion15FusionCallbacksIS1H_NS1M_17LinearCombinationIaiaiLNS_15FloatRoundStyleE2EEES1I_S1L_JEEENS4_5SM1004TMEM4LOAD26SM100_TMEM_LOAD_32dp32b64xENS4_13SM90_TMA_LOADES1A_NS4_39AutoVectorizingCopyWithAssumedAlignmentILi128EEENS4_14SM90_TMA_STOREES1A_S1Y_S1Y_EEEvvEEEEvNT_6ParamsE,"",@"SHT_CUDA_INFO"
	.sectionflags	@""
	.align	4


	//----- nvinfo : EIATTR_CUDA_API_VERSION
	.align		4
        /*0000*/ 	.byte	0x04, 0x37
        /*0002*/ 	.short	(.L_31 - .L_30)
.L_30:
        /*0004*/ 	.word	0x00000082


	//----- nvinfo : EIATTR_KPARAM_INFO
	.align		4
.L_31:
        /*0008*/ 	.byte	0x04, 0x17
        /*000a*/ 	.short	(.L_33 - .L_32)
.L_32:
        /*000c*/ 	.word	0x00000000
        /*0010*/ 	.short	0x0000
        /*0012*/ 	.short	0x0000
        /*0014*/ 	.byte	0x00, 0xf0, 0x01, 0x20


	//----- nvinfo : EIATTR_AT_ENTRY_FRAGMENTS
	.align		4
.L_33:
        /*0018*/ 	.byte	0x04, 0x4f
        /*001a*/ 	.short	(.L_35 - .L_34)


	//   ....[0]....
.L_34:
        /*001c*/ 	.word	0x00000007


	//----- nvinfo : EIATTR_RESERVED_SMEM_USED
	.align		4
.L_35:
        /*0020*/ 	.byte	0x01, 0x41
	.zero		2


	//----- nvinfo : EIATTR_SPARSE_MMA_MASK
	.align		4
        /*0024*/ 	.byte	0x03, 0x50
        /*0026*/ 	.short	0x0000


	//----- nvinfo : EIATTR_TCGEN05_2CTA_USED
	.align		4
        /*0028*/ 	.byte	0x01, 0x52
	.zero		2


	//----- nvinfo : EIATTR_MAXREG_COUNT
	.align		4
        /*002c*/ 	.byte	0x03, 0x1b
        /*002e*/ 	.short	0x00ff


	//----- nvinfo : EIATTR_NUM_BARRIERS
	.align		4
        /*0030*/ 	.byte	0x02, 0x4c
        /*0032*/ 	.byte	0x07
	.zero		1


	//----- nvinfo : EIATTR_EXTERNS
	.align		4
        /*0034*/ 	.byte	0x04, 0x0f
        /*0036*/ 	.short	(.L_37 - .L_36)


	//   ....[0]....
	.align		4
.L_36:
        /*0038*/ 	.word	index@(__assertfail)


	//----- nvinfo : EIATTR_MERCURY_ISA_VERSION
	.align		4
.L_37:
        /*003c*/ 	.byte	0x03, 0x5f
        /*003e*/ 	.short	0x0101


	//----- nvinfo : EIATTR_INT_WARP_WIDE_INSTR_OFFSETS
	.align		4
        /*0040*/ 	.byte	0x04, 0x31
        /*0042*/ 	.short	(.L_39 - .L_38)


	//   ....[0]....
.L_38:
        /*0044*/ 	.word	0x00000ed0


	//   ....[1]....
        /*0048*/ 	.word	0x00000f70


	//   ....[2]....
        /*004c*/ 	.word	0x00004cc0


	//   ....[3]....
        /*0050*/ 	.word	0x00004ce0


	//   ....[4]....
        /*0054*/ 	.word	0x00004d10


	//   ....[5]....
        /*0058*/ 	.word	0x00005830


	//   ....[6]....
        /*005c*/ 	.word	0x000058a0


	//   ....[7]....
        /*0060*/ 	.word	0x00005980


	//   ....[8]....
        /*0064*/ 	.word	0x00005a30


	//----- nvinfo : EIATTR_COOP_GROUP_MASK_REGIDS
	.align		4
.L_39:
        /*0068*/ 	.byte	0x04, 0x29
        /*006a*/ 	.short	(.L_41 - .L_40)


	//   ....[0]....
.L_40:
        /*006c*/ 	.word	0xffffffff


	//   ....[1]....
        /*0070*/ 	.word	0xffffffff


	//   ....[2]....
        /*0074*/ 	.word	0xffffffff


	//   ....[3]....
        /*0078*/ 	.word	0xffffffff


	//   ....[4]....
        /*007c*/ 	.word	0xffffffff


	//   ....[5]....
        /*0080*/ 	.word	0xffffffff


	//   ....[6]....
        /*0084*/ 	.word	0xffffffff


	//   ....[7]....
        /*0088*/ 	.word	0xffffffff


	//   ....[8]....
        /*008c*/ 	.word	0xffffffff


	//   ....[9]....
        /*0090*/ 	.word	0xffffffff


	//   ....[10]....
        /*0094*/ 	.word	0xffffffff


	//   ....[11]....
        /*0098*/ 	.word	0xffffffff


	//   ....[12]....
        /*009c*/ 	.word	0xffffffff


	//   ....[13]....
        /*00a0*/ 	.word	0xffffffff


	//----- nvinfo : EIATTR_COOP_GROUP_INSTR_OFFSETS
	.align		4
.L_41:
        /*00a4*/ 	.byte	0x04, 0x28
        /*00a6*/ 	.short	(.L_43 - .L_42)


	//   ....[0]....
.L_42:
        /*00a8*/ 	.word	0x000000b0


	//   ....[1]....
        /*00ac*/ 	.word	0x00000510


	//   ....[2]....
        /*00b0*/ 	.word	0x00000880


	//   ....[3]....
        /*00b4*/ 	.word	0x000009d0


	//   ....[4]....
        /*00b8*/ 	.word	0x00000ac0


	//   ....[5]....
        /*00bc*/ 	.word	0x00000c20


	//   ....[6]....
        /*00c0*/ 	.word	0x00000db0


	//   ....[7]....
        /*00c4*/ 	.word	0x00000ff0


	//   ....[8]....
        /*00c8*/ 	.word	0x00002620


	//   ....[9]....
        /*00cc*/ 	.word	0x00003b80


	//   ....[10]....
        /*00d0*/ 	.word	0x00004050


	//   ....[11]....
        /*00d4*/ 	.word	0x00004080


	//   ....[12]....
        /*00d8*/ 	.word	0x00004bc0


	//   ....[13]....
        /*00dc*/ 	.word	0x00004dd0


	//----- nvinfo : EIATTR_VRC_CTA_INIT_COUNT
	.align		4
.L_43:
        /*00e0*/ 	.byte	0x02, 0x4a
        /*00e2*/ 	.byte	0x80
	.zero		1


	//----- nvinfo : EIATTR_SYSCALL_OFFSETS
	.align		4
        /*00e4*/ 	.byte	0x04, 0x46
        /*00e6*/ 	.short	(.L_45 - .L_44)


	//   ....[0]....
.L_44:
        /*00e8*/ 	.word	0x00006620


	//   ....[1]....
        /*00ec*/ 	.word	0x00006760


	//   ....[2]....
        /*00f0*/ 	.word	0x00006fb0


	//   ....[3]....
        /*00f4*/ 	.word	0x000085b0


	//----- nvinfo : EIATTR_MBARRIER_INSTR_OFFSETS
	.align		4
.L_45:
        /*00f8*/ 	.byte	0x04, 0x39
        /*00fa*/ 	.short	(.L_47 - .L_46)


	//   ....[0]....
.L_46:
        /*00fc*/ 	.word	0x00000660
        /*0100*/ 	.word	0x000000ff
        /*0104*/ 	.word	0x00000000
        /*0108*/ 	.short	0x0100
        /*010a*/ 	.byte	0x04
	.zero		1


	//   ....[1]....
        /*010c*/ 	.word	0x00000670
        /*0110*/ 	.word	0x000000ff
        /*0114*/ 	.word	0x00000080
        /*0118*/ 	.short	0x0100
        /*011a*/ 	.byte	0x04
	.zero		1


	//   ....[2]....
        /*011c*/ 	.word	0x00000680
        /*0120*/ 	.word	0x000000ff
        /*0124*/ 	.word	0x00000008
        /*0128*/ 	.short	0x0100
        /*012a*/ 	.byte	0x04
	.zero		1


	//   ....[3]....
        /*012c*/ 	.word	0x00000690
        /*0130*/ 	.word	0x000000ff
        /*0134*/ 	.word	0x00000088
        /*0138*/ 	.short	0x0100
        /*013a*/ 	.byte	0x04
	.zero		1


	//   ....[4]....
        /*013c*/ 	.word	0x000006a0
        /*0140*/ 	.word	0x000000ff
        /*0144*/ 	.word	0x00000010
        /*0148*/ 	.short	0x0100
        /*014a*/ 	.byte	0x04
	.zero		1


	//   ....[5]....
        /*014c*/ 	.word	0x000006b0
        /*0150*/ 	.word	0x000000ff
        /*0154*/ 	.word	0x00000090
        /*0158*/ 	.short	0x0100
        /*015a*/ 	.byte	0x04
	.zero		1


	//   ....[6]....
        /*015c*/ 	.word	0x000006c0
        /*0160*/ 	.word	0x000000ff
        /*0164*/ 	.word	0x00000018
        /*0168*/ 	.short	0x0100
        /*016a*/ 	.byte	0x04
	.zero		1


	//   ....[7]....
        /*016c*/ 	.word	0x000006d0
        /*0170*/ 	.word	0x000000ff
        /*0174*/ 	.word	0x00000098
        /*0178*/ 	.short	0x0100
        /*017a*/ 	.byte	0x04
	.zero		1


	//   ....[8]....
        /*017c*/ 	.word	0x000006e0
        /*0180*/ 	.word	0x000000ff
        /*0184*/ 	.word	0x00000020
        /*0188*/ 	.short	0x0100
        /*018a*/ 	.byte	0x04
	.zero		1


	//   ....[9]....
        /*018c*/ 	.word	0x000006f0
        /*0190*/ 	.word	0x000000ff
        /*0194*/ 	.word	0x000000a0
        /*0198*/ 	.short	0x0100
        /*019a*/ 	.byte	0x04
	.zero		1


	//   ....[10]....
        /*019c*/ 	.word	0x00000700
        /*01a0*/ 	.word	0x000000ff
        /*01a4*/ 	.word	0x00000028
        /*01a8*/ 	.short	0x0100
        /*01aa*/ 	.byte	0x04
	.zero		1


	//   ....[11]....
        /*01ac*/ 	.word	0x00000710
        /*01b0*/ 	.word	0x000000ff
        /*01b4*/ 	.word	0x000000a8
        /*01b8*/ 	.short	0x0100
        /*01ba*/ 	.byte	0x04
	.zero		1


	//   ....[12]....
        /*01bc*/ 	.word	0x00000720
        /*01c0*/ 	.word	0x000000ff
        /*01c4*/ 	.word	0x00000030
        /*01c8*/ 	.short	0x0100
        /*01ca*/ 	.byte	0x04
	.zero		1


	//   ....[13]....
        /*01cc*/ 	.word	0x00000730
        /*01d0*/ 	.word	0x000000ff
        /*01d4*/ 	.word	0x000000b0
        /*01d8*/ 	.short	0x0100
        /*01da*/ 	.byte	0x04
	.zero		1


	//   ....[14]....
        /*01dc*/ 	.word	0x00000740
        /*01e0*/ 	.word	0x000000ff
        /*01e4*/ 	.word	0x00000038
        /*01e8*/ 	.short	0x0100
        /*01ea*/ 	.byte	0x04
	.zero		1


	//   ....[15]....
        /*01ec*/ 	.word	0x00000750
        /*01f0*/ 	.word	0x000000ff
        /*01f4*/ 	.word	0x000000b8
        /*01f8*/ 	.short	0x0100
        /*01fa*/ 	.byte	0x04
	.zero		1


	//   ....[16]....
        /*01fc*/ 	.word	0x00000760
        /*0200*/ 	.word	0x000000ff
        /*0204*/ 	.word	0x00000040
        /*0208*/ 	.short	0x0100
        /*020a*/ 	.byte	0x04
	.zero		1


	//   ....[17]....
        /*020c*/ 	.word	0x00000770
        /*0210*/ 	.word	0x000000ff
        /*0214*/ 	.word	0x000000c0
        /*0218*/ 	.short	0x0100
        /*021a*/ 	.byte	0x04
	.zero		1


	//   ....[18]....
        /*021c*/ 	.word	0x00000780
        /*0220*/ 	.word	0x000000ff
        /*0224*/ 	.word	0x00000048
        /*0228*/ 	.short	0x0100
        /*022a*/ 	.byte	0x04
	.zero		1


	//   ....[19]....
        /*022c*/ 	.word	0x00000790
        /*0230*/ 	.word	0x000000ff
        /*0234*/ 	.word	0x000000c8
        /*0238*/ 	.short	0x0100
        /*023a*/ 	.byte	0x04
	.zero		1


	//   ....[20]....
        /*023c*/ 	.word	0x000007a0
        /*0240*/ 	.word	0x000000ff
        /*0244*/ 	.word	0x00000050
        /*0248*/ 	.short	0x0100
        /*024a*/ 	.byte	0x04
	.zero		1


	//   ....[21]....
        /*024c*/ 	.word	0x000007b0
        /*0250*/ 	.word	0x000000ff
        /*0254*/ 	.word	0x000000d0
        /*0258*/ 	.short	0x0100
        /*025a*/ 	.byte	0x04
	.zero		1


	//   ....[22]....
        /*025c*/ 	.word	0x000007c0
        /*0260*/ 	.word	0x000000ff
        /*0264*/ 	.word	0x00000058
        /*0268*/ 	.short	0x0100
        /*026a*/ 	.byte	0x04
	.zero		1


	//   ....[23]....
        /*026c*/ 	.word	0x000007d0
        /*0270*/ 	.word	0x000000ff
        /*0274*/ 	.word	0x000000d8
        /*0278*/ 	.short	0x0100
        /*027a*/ 	.byte	0x04
	.zero		1


	//   ....[24]....
        /*027c*/ 	.word	0x000007e0
        /*0280*/ 	.word	0x000000ff
        /*0284*/ 	.word	0x00000060
        /*0288*/ 	.short	0x0100
        /*028a*/ 	.byte	0x04
	.zero		1


	//   ....[25]....
        /*028c*/ 	.word	0x000007f0
        /*0290*/ 	.word	0x000000ff
        /*0294*/ 	.word	0x000000e0
        /*0298*/ 	.short	0x0100
        /*029a*/ 	.byte	0x04
	.zero		1


	//   ....[26]....
        /*029c*/ 	.word	0x00000800
        /*02a0*/ 	.word	0x000000ff
        /*02a4*/ 	.word	0x00000068
        /*02a8*/ 	.short	0x0100
        /*02aa*/ 	.byte	0x04
	.zero		1


	//   ....[27]....
        /*02ac*/ 	.word	0x00000810
        /*02b0*/ 	.word	0x000000ff
        /*02b4*/ 	.word	0x000000e8
        /*02b8*/ 	.short	0x0100
        /*02ba*/ 	.byte	0x04
	.zero		1


	//   ....[28]....
        /*02bc*/ 	.word	0x00000820
        /*02c0*/ 	.word	0x000000ff
        /*02c4*/ 	.word	0x00000070
        /*02c8*/ 	.short	0x0100
        /*02ca*/ 	.byte	0x04
	.zero		1


	//   ....[29]....
        /*02cc*/ 	.word	0x00000830
        /*02d0*/ 	.word	0x000000ff
        /*02d4*/ 	.word	0x000000f0
        /*02d8*/ 	.short	0x0100
        /*02da*/ 	.byte	0x04
	.zero		1


	//   ....[30]....
        /*02dc*/ 	.word	0x00000840
        /*02e0*/ 	.word	0x000000ff
        /*02e4*/ 	.word	0x00000078
        /*02e8*/ 	.short	0x0100
        /*02ea*/ 	.byte	0x04
	.zero		1


	//   ....[31]....
        /*02ec*/ 	.word	0x00000850
        /*02f0*/ 	.word	0x000000ff
        /*02f4*/ 	.word	0x000000f8
        /*02f8*/ 	.short	0x0100
        /*02fa*/ 	.byte	0x04
	.zero		1


	//   ....[32]....
        /*02fc*/ 	.word	0x00000980
        /*0300*/ 	.word	0x000000ff
        /*0304*/ 	.word	0x00000100
        /*0308*/ 	.short	0x0100
        /*030a*/ 	.byte	0x04
	.zero		1


	//   ....[33]....
        /*030c*/ 	.word	0x00000990
        /*0310*/ 	.word	0x000000ff
        /*0314*/ 	.word	0x00000110
        /*0318*/ 	.short	0x0100
        /*031a*/ 	.byte	0x04
	.zero		1


	//   ....[34]....
        /*031c*/ 	.word	0x000009a0
        /*0320*/ 	.word	0x000000ff
        /*0324*/ 	.word	0x00000108
        /*0328*/ 	.short	0x0100
        /*032a*/ 	.byte	0x04
	.zero		1


	//   ....[35]....
        /*032c*/ 	.word	0x000009b0
        /*0330*/ 	.word	0x000000ff
        /*0334*/ 	.word	0x00000118
        /*0338*/ 	.short	0x0100
        /*033a*/ 	.byte	0x04
	.zero		1


	//   ....[36]....
        /*033c*/ 	.word	0x00000a90
        /*0340*/ 	.word	0x000000ff
        /*0344*/ 	.word	0x00000120
        /*0348*/ 	.short	0x0100
        /*034a*/ 	.byte	0x06
	.zero		1


	//   ....[37]....
        /*034c*/ 	.word	0x00000aa0
        /*0350*/ 	.word	0x000000ff
        /*0354*/ 	.word	0x00000128
        /*0358*/ 	.short	0x0100
        /*035a*/ 	.byte	0x06
	.zero		1


	//   ....[38]....
        /*035c*/ 	.word	0x00000bd0
        /*0360*/ 	.word	0x000000ff
        /*0364*/ 	.word	0x00000130
        /*0368*/ 	.short	0x0100
        /*036a*/ 	.byte	0x06
	.zero		1


	//   ....[39]....
        /*036c*/ 	.word	0x00000be0
        /*0370*/ 	.word	0x000000ff
        /*0374*/ 	.word	0x00000140
        /*0378*/ 	.short	0x0100
        /*037a*/ 	.byte	0x06
	.zero		1


	//   ....[40]....
        /*037c*/ 	.word	0x00000bf0
        /*0380*/ 	.word	0x000000ff
        /*0384*/ 	.word	0x00000138
        /*0388*/ 	.short	0x0100
        /*038a*/ 	.byte	0x06
	.zero		1


	//   ....[41]....
        /*038c*/ 	.word	0x00000c00
        /*0390*/ 	.word	0x000000ff
        /*0394*/ 	.word	0x00000148
        /*0398*/ 	.short	0x0100
        /*039a*/ 	.byte	0x06
	.zero		1


	//   ....[42]....
        /*039c*/ 	.word	0x00000d20
        /*03a0*/ 	.word	0x000000ff
        /*03a4*/ 	.word	0x00000150
        /*03a8*/ 	.short	0x0100
        /*03aa*/ 	.byte	0x04
	.zero		1


	//   ....[43]....
        /*03ac*/ 	.word	0x00000d30
        /*03b0*/ 	.word	0x000000ff
        /*03b4*/ 	.word	0x00000170
        /*03b8*/ 	.short	0x0100
        /*03ba*/ 	.byte	0x04
	.zero		1


	//   ....[44]....
        /*03bc*/ 	.word	0x00000d40
        /*03c0*/ 	.word	0x000000ff
        /*03c4*/ 	.word	0x00000158
        /*03c8*/ 	.short	0x0100
        /*03ca*/ 	.byte	0x04
	.zero		1


	//   ....[45]....
        /*03cc*/ 	.word	0x00000d50
        /*03d0*/ 	.word	0x000000ff
        /*03d4*/ 	.word	0x00000178
        /*03d8*/ 	.short	0x0100
        /*03da*/ 	.byte	0x04
	.zero		1


	//   ....[46]....
        /*03dc*/ 	.word	0x00000d60
        /*03e0*/ 	.word	0x000000ff
        /*03e4*/ 	.word	0x00000160
        /*03e8*/ 	.short	0x0100
        /*03ea*/ 	.byte	0x04
	.zero		1


	//   ....[47]....
        /*03ec*/ 	.word	0x00000d70
        /*03f0*/ 	.word	0x000000ff
        /*03f4*/ 	.word	0x00000180
        /*03f8*/ 	.short	0x0100
        /*03fa*/ 	.byte	0x04
	.zero		1


	//   ....[48]....
        /*03fc*/ 	.word	0x00000d80
        /*0400*/ 	.word	0x000000ff
        /*0404*/ 	.word	0x00000168
        /*0408*/ 	.short	0x0100
        /*040a*/ 	.byte	0x04
	.zero		1


	//   ....[49]....
        /*040c*/ 	.word	0x00000d90
        /*0410*/ 	.word	0x000000ff
        /*0414*/ 	.word	0x00000188
        /*0418*/ 	.short	0x0100
        /*041a*/ 	.byte	0x04
	.zero		1


	//   ....[50]....
        /*041c*/ 	.word	0x00000e80
        /*0420*/ 	.word	0x000000ff
        /*0424*/ 	.word	0x00000190
        /*0428*/ 	.short	0x0100
        /*042a*/ 	.byte	0x04
	.zero		1


	//   ....[51]....
        /*042c*/ 	.word	0x00000e90
        /*0430*/ 	.word	0x000000ff
        /*0434*/ 	.word	0x000001a0
        /*0438*/ 	.short	0x0100
        /*043a*/ 	.byte	0x04
	.zero		1


	//   ....[52]....
        /*043c*/ 	.word	0x00000ea0
        /*0440*/ 	.word	0x000000ff
        /*0444*/ 	.word	0x00000198
        /*0448*/ 	.short	0x0100
        /*044a*/ 	.byte	0x04
	.zero		1


	//   ....[53]....
        /*044c*/ 	.word	0x00000eb0
        /*0450*/ 	.word	0x000000ff
        /*0454*/ 	.word	0x000001a8
        /*0458*/ 	.short	0x0100
        /*045a*/ 	.byte	0x04
	.zero		1


	//   ....[54]....
        /*045c*/ 	.word	0x00000fb0
        /*0460*/ 	.word	0x000000ff
        /*0464*/ 	.word	0x000001b0
        /*0468*/ 	.short	0x0100
        /*046a*/ 	.byte	0x06
	.zero		1


	//   ....[55]....
        /*046c*/ 	.word	0x00001e20
        /*0470*/ 	.word	0x00000003
        /*0474*/ 	.word	0x000001a0
        /*0478*/ 	.short	0x010a
        /*047a*/ 	.byte	0xff
	.zero		1


	//   ....[56]....
        /*047c*/ 	.word	0x00001e50
        /*0480*/ 	.word	0x00000003
        /*0484*/ 	.word	0x00000190
        /*0488*/ 	.short	0x0101
        /*048a*/ 	.byte	0xff
	.zero		1


	//   ....[57]....
        /*048c*/ 	.word	0x00001f10
        /*0490*/ 	.word	0x000000ff
        /*0494*/ 	.word	0x00000080
        /*0498*/ 	.short	0x010a
        /*049a*/ 	.byte	0x04
	.zero		1


	//   ....[58]....
        /*049c*/ 	.word	0x00001fe0
        /*04a0*/ 	.word	0x000000ff
        /*04a4*/ 	.word	0x00000080
        /*04a8*/ 	.short	0x010a
        /*04aa*/ 	.byte	0x21
	.zero		1


	//   ....[59]....
        /*04ac*/ 	.word	0x00002190
        /*04b0*/ 	.word	0x000000ff
        /*04b4*/ 	.word	0x00000080
        /*04b8*/ 	.short	0x010a
        /*04ba*/ 	.byte	0x07
	.zero		1


	//   ....[60]....
        /*04bc*/ 	.word	0x000022b0
        /*04c0*/ 	.word	0x000000ff
        /*04c4*/ 	.word	0x00000128
        /*04c8*/ 	.short	0x0101
        /*04ca*/ 	.byte	0x06
	.zero		1


	//   ....[61]....
        /*04cc*/ 	.word	0x000022d0
        /*04d0*/ 	.word	0x000000ff
        /*04d4*/ 	.word	0x00000080
        /*04d8*/ 	.short	0x010a
        /*04da*/ 	.byte	0x04
	.zero		1


	//   ....[62]....
        /*04dc*/ 	.word	0x00002350
        /*04e0*/ 	.word	0x000000ff
        /*04e4*/ 	.word	0x00000080
        /*04e8*/ 	.short	0x010a
        /*04ea*/ 	.byte	0x11
	.zero		1


	//   ....[63]....
        /*04ec*/ 	.word	0x000024e0
        /*04f0*/ 	.word	0x000000ff
        /*04f4*/ 	.word	0x00000080
        /*04f8*/ 	.short	0x010a
        /*04fa*/ 	.byte	0x08
	.zero		1


	//   ....[64]....
        /*04fc*/ 	.word	0x00002650
        /*0500*/ 	.word	0x00000003
        /*0504*/ 	.word	0x00000130
        /*0508*/ 	.short	0x010a
        /*050a*/ 	.byte	0xff
	.zero		1


	//   ....[65]....
        /*050c*/ 	.word	0x000027a0
        /*0510*/ 	.word	0x00000000
        /*0514*/ 	.word	0x00000000
        /*0518*/ 	.short	0x0101
        /*051a*/ 	.byte	0xff
	.zero		1


	//   ....[66]....
        /*051c*/ 	.word	0x00002d40
        /*0520*/ 	.word	0x000000ff
        /*0524*/ 	.word	0x00000000
        /*0528*/ 	.short	0x010a
        /*052a*/ 	.byte	0x04
	.zero		1


	//   ....[67]....
        /*052c*/ 	.word	0x00002dd0
        /*0530*/ 	.word	0x000000ff
        /*0534*/ 	.word	0x00000000
        /*0538*/ 	.short	0x010a
        /*053a*/ 	.byte	0x05
	.zero		1


	//   ....[68]....
        /*053c*/ 	.word	0x00002e60
        /*0540*/ 	.word	0x000000ff
        /*0544*/ 	.word	0x00000000
        /*0548*/ 	.short	0x010a
        /*054a*/ 	.byte	0x05
	.zero		1


	//   ....[69]....
        /*054c*/ 	.word	0x00002ef0
        /*0550*/ 	.word	0x000000ff
        /*0554*/ 	.word	0x00000000
        /*0558*/ 	.short	0x010a
        /*055a*/ 	.byte	0x05
	.zero		1


	//   ....[70]....
        /*055c*/ 	.word	0x00002f80
        /*0560*/ 	.word	0x000000ff
        /*0564*/ 	.word	0x00000000
        /*0568*/ 	.short	0x010a
        /*056a*/ 	.byte	0x05
	.zero		1


	//   ....[71]....
        /*056c*/ 	.word	0x00003010
        /*0570*/ 	.word	0x000000ff
        /*0574*/ 	.word	0x00000000
        /*0578*/ 	.short	0x010a
        /*057a*/ 	.byte	0x05
	.zero		1


	//   ....[72]....
        /*057c*/ 	.word	0x000030a0
        /*0580*/ 	.word	0x000000ff
        /*0584*/ 	.word	0x00000000
        /*0588*/ 	.short	0x010a
        /*058a*/ 	.byte	0x05
	.zero		1


	//   ....[73]....
        /*058c*/ 	.word	0x00003130
        /*0590*/ 	.word	0x000000ff
        /*0594*/ 	.word	0x00000000
        /*0598*/ 	.short	0x010a
        /*059a*/ 	.byte	0x05
	.zero		1


	//   ....[74]....
        /*059c*/ 	.word	0x000031c0
        /*05a0*/ 	.word	0x000000ff
        /*05a4*/ 	.word	0x00000000
        /*05a8*/ 	.short	0x010a
        /*05aa*/ 	.byte	0x05
	.zero		1


	//   ....[75]....
        /*05ac*/ 	.word	0x00003250
        /*05b0*/ 	.word	0x000000ff
        /*05b4*/ 	.word	0x00000000
        /*05b8*/ 	.short	0x010a
        /*05ba*/ 	.byte	0x05
	.zero		1


	//   ....[76]....
        /*05bc*/ 	.word	0x000032e0
        /*05c0*/ 	.word	0x000000ff
        /*05c4*/ 	.word	0x00000000
        /*05c8*/ 	.short	0x010a
        /*05ca*/ 	.byte	0x05
	.zero		1


	//   ....[77]....
        /*05cc*/ 	.word	0x00003370
        /*05d0*/ 	.word	0x000000ff
        /*05d4*/ 	.word	0x00000000
        /*05d8*/ 	.short	0x010a
        /*05da*/ 	.byte	0x05
	.zero		1


	//   ....[78]....
        /*05dc*/ 	.word	0x00003400
        /*05e0*/ 	.word	0x000000ff
        /*05e4*/ 	.word	0x00000000
        /*05e8*/ 	.short	0x010a
        /*05ea*/ 	.byte	0x05
	.zero		1


	//   ....[79]....
        /*05ec*/ 	.word	0x00003490
        /*05f0*/ 	.word	0x000000ff
        /*05f4*/ 	.word	0x00000000
        /*05f8*/ 	.short	0x010a
        /*05fa*/ 	.byte	0x05
	.zero		1


	//   ....[80]....
        /*05fc*/ 	.word	0x00003520
        /*0600*/ 	.word	0x000000ff
        /*0604*/ 	.word	0x00000000
        /*0608*/ 	.short	0x010a
        /*060a*/ 	.byte	0x05
	.zero		1


	//   ....[81]....
        /*060c*/ 	.word	0x000035c0
        /*0610*/ 	.word	0x00000000
        /*0614*/ 	.word	0x00000000
        /*0618*/ 	.short	0x010a
        /*061a*/ 	.byte	0xff
	.zero		1


	//   ....[82]....
        /*061c*/ 	.word	0x000036e0
        /*0620*/ 	.word	0x00000002
        /*0624*/ 	.word	0x00000190
        /*0628*/ 	.short	0x010a
        /*062a*/ 	.byte	0xff
	.zero		1


	//   ....[83]....
        /*062c*/ 	.word	0x00003740
        /*0630*/ 	.word	0x00000004
        /*0634*/ 	.word	0x00000000
        /*0638*/ 	.short	0x0101
        /*063a*/ 	.byte	0xff
	.zero		1


	//   ....[84]....
        /*063c*/ 	.word	0x00003760
        /*0640*/ 	.word	0x000000ff
        /*0644*/ 	.word	0x00000140
        /*0648*/ 	.short	0x010a
        /*064a*/ 	.byte	0x04
	.zero		1


	//   ....[85]....
        /*064c*/ 	.word	0x00003880
        /*0650*/ 	.word	0x00000002
        /*0654*/ 	.word	0x00000130
        /*0658*/ 	.short	0x010a
        /*065a*/ 	.byte	0xff
	.zero		1


	//   ....[86]....
        /*065c*/ 	.word	0x00003990
        /*0660*/ 	.word	0x00000002
        /*0664*/ 	.word	0x00000000
        /*0668*/ 	.short	0x0101
        /*066a*/ 	.byte	0xff
	.zero		1


	//   ....[87]....
        /*066c*/ 	.word	0x00003a20
        /*0670*/ 	.word	0x000000ff
        /*0674*/ 	.word	0x00000140
        /*0678*/ 	.short	0x0106
        /*067a*/ 	.byte	0x04
	.zero		1


	//   ....[88]....
        /*067c*/ 	.word	0x00003a40
        /*0680*/ 	.word	0x000000ff
        /*0684*/ 	.word	0x00000140
        /*0688*/ 	.short	0x010a
        /*068a*/ 	.byte	0x04
	.zero		1


	//   ....[89]....
        /*068c*/ 	.word	0x00003ad0
        /*0690*/ 	.word	0x000000ff
        /*0694*/ 	.word	0x00000140
        /*0698*/ 	.short	0x0106
        /*069a*/ 	.byte	0x07
	.zero		1


	//   ....[90]....
        /*069c*/ 	.word	0x00003b10
        /*06a0*/ 	.word	0x00000000
        /*06a4*/ 	.word	0x00000140
        /*06a8*/ 	.short	0x010a
        /*06aa*/ 	.byte	0xff
	.zero		1


	//   ....[91]....
        /*06ac*/ 	.word	0x00003d50
        /*06b0*/ 	.word	0x000000ff
        /*06b4*/ 	.word	0x00000008
        /*06b8*/ 	.short	0x010a
        /*06ba*/ 	.byte	0x05
	.zero		1


	//   ....[92]....
        /*06bc*/ 	.word	0x00003d70
        /*06c0*/ 	.word	0x000000ff
        /*06c4*/ 	.word	0x00000008
        /*06c8*/ 	.short	0x010a
        /*06ca*/ 	.byte	0x05
	.zero		1


	//   ....[93]....
        /*06cc*/ 	.word	0x00003f00
        /*06d0*/ 	.word	0x000000ff
        /*06d4*/ 	.word	0x00000008
        /*06d8*/ 	.short	0x010a
        /*06da*/ 	.byte	0x05
	.zero		1


	//   ....[94]....
        /*06dc*/ 	.word	0x00003f20
        /*06e0*/ 	.word	0x000000ff
        /*06e4*/ 	.word	0x00000008
        /*06e8*/ 	.short	0x010a
        /*06ea*/ 	.byte	0x05
	.zero		1


	//   ....[95]....
        /*06ec*/ 	.word	0x00003fe0
        /*06f0*/ 	.word	0x000000ff
        /*06f4*/ 	.word	0x00000000
        /*06f8*/ 	.short	0x0101
        /*06fa*/ 	.byte	0x04
	.zero		1


	//   ....[96]....
        /*06fc*/ 	.word	0x000042e0
        /*0700*/ 	.word	0x00000000
        /*0704*/ 	.word	0x00000130
        /*0708*/ 	.short	0x010a
        /*070a*/ 	.byte	0xff
	.zero		1


	//   ....[97]....
        /*070c*/ 	.word	0x000043a0
        /*0710*/ 	.word	0x00000000
        /*0714*/ 	.word	0x00000000
        /*0718*/ 	.short	0x0101
        /*071a*/ 	.byte	0xff
	.zero		1


	//   ....[98]....
        /*071c*/ 	.word	0x00004460
        /*0720*/ 	.word	0x000000ff
        /*0724*/ 	.word	0x00000000
        /*0728*/ 	.short	0x010a
        /*072a*/ 	.byte	0x04
	.zero		1


	//   ....[99]....
        /*072c*/ 	.word	0x00004470
        /*0730*/ 	.word	0x000000ff
        /*0734*/ 	.word	0x00000170
        /*0738*/ 	.short	0x010a
        /*073a*/ 	.byte	0x17
	.zero		1


	//   ....[100]....
        /*073c*/ 	.word	0x00004520
        /*0740*/ 	.word	0x000000ff
        /*0744*/ 	.word	0x00000000
        /*0748*/ 	.short	0x010a
        /*074a*/ 	.byte	0x05
	.zero		1


	//   ....[101]....
        /*074c*/ 	.word	0x00004660
        /*0750*/ 	.word	0x000000ff
        /*0754*/ 	.word	0x00000000
        /*0758*/ 	.short	0x010a
        /*075a*/ 	.byte	0x04
	.zero		1


	//   ....[102]....
        /*075c*/ 	.word	0x000048b0
        /*0760*/ 	.word	0x000000ff
        /*0764*/ 	.word	0x00000000
        /*0768*/ 	.short	0x010a
        /*076a*/ 	.byte	0x04
	.zero		1


	//   ....[103]....
        /*076c*/ 	.word	0x00004940
        /*0770*/ 	.word	0x000000ff
        /*0774*/ 	.word	0x00000000
        /*0778*/ 	.short	0x010a
        /*077a*/ 	.byte	0x05
	.zero		1


	//   ....[104]....
        /*077c*/ 	.word	0x000049d0
        /*0780*/ 	.word	0x000000ff
        /*0784*/ 	.word	0x00000000
        /*0788*/ 	.short	0x010a
        /*078a*/ 	.byte	0x05
	.zero		1


	//   ....[105]....
        /*078c*/ 	.word	0x00004a70
        /*0790*/ 	.word	0x00000000
        /*0794*/ 	.word	0x00000000
        /*0798*/ 	.short	0x010a
        /*079a*/ 	.byte	0xff
	.zero		1


	//   ....[106]....
        /*079c*/ 	.word	0x00004ab0
        /*07a0*/ 	.word	0x00000000
        /*07a4*/ 	.word	0x00000000
        /*07a8*/ 	.short	0x010a
        /*07aa*/ 	.byte	0xff
	.zero		1


	//   ....[107]....
        /*07ac*/ 	.word	0x00004b20
        /*07b0*/ 	.word	0x000000ff
        /*07b4*/ 	.word	0x00000000
        /*07b8*/ 	.short	0x0101
        /*07ba*/ 	.byte	0x04
	.zero		1


	//   ....[108]....
        /*07bc*/ 	.word	0x00004b60
        /*07c0*/ 	.word	0x000000ff
        /*07c4*/ 	.word	0x000001b0
        /*07c8*/ 	.short	0x010a
        /*07ca*/ 	.byte	0x11
	.zero		1


	//   ....[109]....
        /*07cc*/ 	.word	0x00004bb0
        /*07d0*/ 	.word	0x000000ff
        /*07d4*/ 	.word	0x00000000
        /*07d8*/ 	.short	0x0101
        /*07da*/ 	.byte	0x04
	.zero		1


	//   ....[110]....
        /*07dc*/ 	.word	0x00005030
        /*07e0*/ 	.word	0x0000000c
        /*07e4*/ 	.word	0x00000130
        /*07e8*/ 	.short	0x010a
        /*07ea*/ 	.byte	0xff
	.zero		1


	//   ....[111]....
        /*07ec*/ 	.word	0x000051a0
        /*07f0*/ 	.word	0x00000000
        /*07f4*/ 	.word	0x00000000
        /*07f8*/ 	.short	0x0101
        /*07fa*/ 	.byte	0xff
	.zero		1


	//   ....[112]....
        /*07fc*/ 	.word	0x00005630
        /*0800*/ 	.word	0x000000ff
        /*0804*/ 	.word	0x00000128
        /*0808*/ 	.short	0x010a
        /*080a*/ 	.byte	0x15
	.zero		1


	//   ....[113]....
        /*080c*/ 	.word	0x000057b0
        /*0810*/ 	.word	0x000000ff
        /*0814*/ 	.word	0x00000110
        /*0818*/ 	.short	0x010a
        /*081a*/ 	.byte	0x15
	.zero		1


	//   ....[114]....
        /*081c*/ 	.word	0x00005930
        /*0820*/ 	.word	0x000000ff
        /*0824*/ 	.word	0x00000100
        /*0828*/ 	.short	0x010b
        /*082a*/ 	.byte	0x15
	.zero		1


	//   ....[115]....
        /*082c*/ 	.word	0x00005940
        /*0830*/ 	.word	0x000000ff
        /*0834*/ 	.word	0x00000000
        /*0838*/ 	.short	0x0101
        /*083a*/ 	.byte	0x06
	.zero		1


	//   ....[116]....
        /*083c*/ 	.word	0x00005950
        /*0840*/ 	.word	0x000000ff
        /*0844*/ 	.word	0x00000118
        /*0848*/ 	.short	0x010a
        /*084a*/ 	.byte	0x15
	.zero		1


	//   ....[117]....
        /*084c*/ 	.word	0x00005b30
        /*0850*/ 	.word	0x000000ff
        /*0854*/ 	.word	0x00000108
        /*0858*/ 	.short	0x010b
        /*085a*/ 	.byte	0x15
	.zero		1


	//   ....[118]....
        /*085c*/ 	.word	0x00005b40
        /*0860*/ 	.word	0x000000ff
        /*0864*/ 	.word	0x00000000
        /*0868*/ 	.short	0x0101
        /*086a*/ 	.byte	0x21
	.zero		1


	//   ....[119]....
        /*086c*/ 	.word	0x00005b70
        /*0870*/ 	.word	0x000000ff
        /*0874*/ 	.word	0x00000110
        /*0878*/ 	.short	0x010a
        /*087a*/ 	.byte	0x15
	.zero		1


	//   ....[120]....
        /*087c*/ 	.word	0x00005bb0
        /*0880*/ 	.word	0x00000000
        /*0884*/ 	.word	0x00000118
        /*0888*/ 	.short	0x010a
        /*088a*/ 	.byte	0xff
	.zero		1


	//   ....[121]....
        /*088c*/ 	.word	0x00005ed0
        /*0890*/ 	.word	0x00000003
        /*0894*/ 	.word	0x00000130
        /*0898*/ 	.short	0x010a
        /*089a*/ 	.byte	0xff
	.zero		1


	//   ....[122]....
        /*089c*/ 	.word	0x00006050
        /*08a0*/ 	.word	0x00000000
        /*08a4*/ 	.word	0x00000000
        /*08a8*/ 	.short	0x0101
        /*08aa*/ 	.byte	0xff
	.zero		1


	//   ....[123]....
        /*08ac*/ 	.word	0x00006b70
        /*08b0*/ 	.word	0x00000003
        /*08b4*/ 	.word	0x00000100
        /*08b8*/ 	.short	0x010a
        /*08ba*/ 	.byte	0xff
	.zero		1


	//   ....[124]....
        /*08bc*/ 	.word	0x00006b90
        /*08c0*/ 	.word	0x00000092
        /*08c4*/ 	.word	0x00000150
        /*08c8*/ 	.short	0x010a
        /*08ca*/ 	.byte	0xff
	.zero		1


	//   ....[125]....
        /*08cc*/ 	.word	0x00006cd0
        /*08d0*/ 	.word	0x00000003
        /*08d4*/ 	.word	0x00000100
        /*08d8*/ 	.short	0x010a
        /*08da*/ 	.byte	0xff
	.zero		1


	//   ....[126]....
        /*08dc*/ 	.word	0x00006e30
        /*08e0*/ 	.word	0x00000000
        /*08e4*/ 	.word	0x00000000
        /*08e8*/ 	.short	0x0101
        /*08ea*/ 	.byte	0xff
	.zero		1


	//   ....[127]....
        /*08ec*/ 	.word	0x00006e90
        /*08f0*/ 	.word	0x00000092
        /*08f4*/ 	.word	0x00000150
        /*08f8*/ 	.short	0x010a
        /*08fa*/ 	.byte	0xff
	.zero		1


	//   ....[128]....
        /*08fc*/ 	.word	0x00008220
        /*0900*/ 	.word	0x00000072
        /*0904*/ 	.word	0x00000100
        /*0908*/ 	.short	0x010a
        /*090a*/ 	.byte	0xff
	.zero		1


	//   ....[129]....
        /*090c*/ 	.word	0x000082f0
        /*0910*/ 	.word	0x00000072
        /*0914*/ 	.word	0x00000100
        /*0918*/ 	.short	0x010a
        /*091a*/ 	.byte	0xff
	.zero		1


	//   ....[130]....
        /*091c*/ 	.word	0x00008430
        /*0920*/ 	.word	0x00000003
        /*0924*/ 	.word	0x00000000
        /*0928*/ 	.short	0x0101
        /*092a*/ 	.byte	0xff
	.zero		1


	//   ....[131]....
        /*092c*/ 	.word	0x00008710
        /*0930*/ 	.word	0x00000092
        /*0934*/ 	.word	0x00000000
        /*0938*/ 	.short	0x0101
        /*093a*/ 	.byte	0xff
	.zero		1


	//   ....[132]....
        /*093c*/ 	.word	0x000099b0
        /*0940*/ 	.word	0x00000003
        /*0944*/ 	.word	0x000001a0
        /*0948*/ 	.short	0x010a
        /*094a*/ 	.byte	0xff
	.zero		1


	//   ....[133]....
        /*094c*/ 	.word	0x00009a10
        /*0950*/ 	.word	0x00000000
        /*0954*/ 	.word	0x00000080
        /*0958*/ 	.short	0x010a
        /*095a*/ 	.byte	0xff
	.zero		1


	//   ....[134]....
        /*095c*/ 	.word	0x00009a70
        /*0960*/ 	.word	0x00000000
        /*0964*/ 	.word	0x00000080
        /*0968*/ 	.short	0x010a
        /*096a*/ 	.byte	0xff
	.zero		1


	//   ....[135]....
        /*096c*/ 	.word	0x00009ac0
        /*0970*/ 	.word	0x00000003
        /*0974*/ 	.word	0x00000130
        /*0978*/ 	.short	0x010a
        /*097a*/ 	.byte	0xff
	.zero		1


	//   ....[136]....
        /*097c*/ 	.word	0x00009b20
        /*0980*/ 	.word	0x00000000
        /*0984*/ 	.word	0x00000000
        /*0988*/ 	.short	0x010a
        /*098a*/ 	.byte	0xff
	.zero		1


	//   ....[137]....
        /*098c*/ 	.word	0x00009b80
        /*0990*/ 	.word	0x00000000
        /*0994*/ 	.word	0x00000000
        /*0998*/ 	.short	0x010a
        /*099a*/ 	.byte	0xff
	.zero		1


	//   ....[138]....
        /*099c*/ 	.word	0x00009be0
        /*09a0*/ 	.word	0x00000000
        /*09a4*/ 	.word	0x00000000
        /*09a8*/ 	.short	0x010a
        /*09aa*/ 	.byte	0xff
	.zero		1


	//   ....[139]....
        /*09ac*/ 	.word	0x00009c40
        /*09b0*/ 	.word	0x00000000
        /*09b4*/ 	.word	0x00000000
        /*09b8*/ 	.short	0x010a
        /*09ba*/ 	.byte	0xff
	.zero		1


	//   ....[140]....
        /*09bc*/ 	.word	0x00009ca0
        /*09c0*/ 	.word	0x00000000
        /*09c4*/ 	.word	0x00000000
        /*09c8*/ 	.short	0x010a
        /*09ca*/ 	.byte	0xff
	.zero		1


	//   ....[141]....
        /*09cc*/ 	.word	0x00009d00
        /*09d0*/ 	.word	0x00000000
        /*09d4*/ 	.word	0x00000000
        /*09d8*/ 	.short	0x010a
        /*09da*/ 	.byte	0xff
	.zero		1


	//   ....[142]....
        /*09dc*/ 	.word	0x00009d60
        /*09e0*/ 	.word	0x00000000
        /*09e4*/ 	.word	0x00000000
        /*09e8*/ 	.short	0x010a
        /*09ea*/ 	.byte	0xff
	.zero		1


	//   ....[143]....
        /*09ec*/ 	.word	0x00009dc0
        /*09f0*/ 	.word	0x00000000
        /*09f4*/ 	.word	0x00000000
        /*09f8*/ 	.short	0x010a
        /*09fa*/ 	.byte	0xff
	.zero		1


	//   ....[144]....
        /*09fc*/ 	.word	0x00009e20
        /*0a00*/ 	.word	0x00000000
        /*0a04*/ 	.word	0x00000000
        /*0a08*/ 	.short	0x010a
        /*0a0a*/ 	.byte	0xff
	.zero		1


	//   ....[145]....
        /*0a0c*/ 	.word	0x00009e80
        /*0a10*/ 	.word	0x00000000
        /*0a14*/ 	.word	0x00000000
        /*0a18*/ 	.short	0x010a
        /*0a1a*/ 	.byte	0xff
	.zero		1


	//   ....[146]....
        /*0a1c*/ 	.word	0x00009ee0
        /*0a20*/ 	.word	0x00000000
        /*0a24*/ 	.word	0x00000000
        /*0a28*/ 	.short	0x010a
        /*0a2a*/ 	.byte	0xff
	.zero		1


	//   ....[147]....
        /*0a2c*/ 	.word	0x00009f40
        /*0a30*/ 	.word	0x00000000
        /*0a34*/ 	.word	0x00000000
        /*0a38*/ 	.short	0x010a
        /*0a3a*/ 	.byte	0xff
	.zero		1


	//   ....[148]....
        /*0a3c*/ 	.word	0x00009fa0
        /*0a40*/ 	.word	0x00000000
        /*0a44*/ 	.word	0x00000000
        /*0a48*/ 	.short	0x010a
        /*0a4a*/ 	.byte	0xff
	.zero		1


	//   ....[149]....
        /*0a4c*/ 	.word	0x0000a000
        /*0a50*/ 	.word	0x00000000
        /*0a54*/ 	.word	0x00000000
        /*0a58*/ 	.short	0x010a
        /*0a5a*/ 	.byte	0xff
	.zero		1


	//   ....[150]....
        /*0a5c*/ 	.word	0x0000a060
        /*0a60*/ 	.word	0x00000000
        /*0a64*/ 	.word	0x00000000
        /*0a68*/ 	.short	0x010a
        /*0a6a*/ 	.byte	0xff
	.zero		1


	//   ....[151]....
        /*0a6c*/ 	.word	0x0000a0b0
        /*0a70*/ 	.word	0x00000002
        /*0a74*/ 	.word	0x00000190
        /*0a78*/ 	.short	0x010a
        /*0a7a*/ 	.byte	0xff
	.zero		1


	//   ....[152]....
        /*0a7c*/ 	.word	0x0000a110
        /*0a80*/ 	.word	0x00000002
        /*0a84*/ 	.word	0x00000140
        /*0a88*/ 	.short	0x010a
        /*0a8a*/ 	.byte	0xff
	.zero		1


	//   ....[153]....
        /*0a8c*/ 	.word	0x0000a160
        /*0a90*/ 	.word	0x00000002
        /*0a94*/ 	.word	0x00000130
        /*0a98*/ 	.short	0x010a
        /*0a9a*/ 	.byte	0xff
	.zero		1


	//   ....[154]....
        /*0a9c*/ 	.word	0x0000a1c0
        /*0aa0*/ 	.word	0x00000000
        /*0aa4*/ 	.word	0x00000140
        /*0aa8*/ 	.short	0x010a
        /*0aaa*/ 	.byte	0xff
	.zero		1


	//   ....[155]....
        /*0aac*/ 	.word	0x0000a220
        /*0ab0*/ 	.word	0x00000000
        /*0ab4*/ 	.word	0x00000008
        /*0ab8*/ 	.short	0x010a
        /*0aba*/ 	.byte	0xff
	.zero		1


	//   ....[156]....
        /*0abc*/ 	.word	0x0000a310
        /*0ac0*/ 	.word	0x00000000
        /*0ac4*/ 	.word	0x00000008
        /*0ac8*/ 	.short	0x010a
        /*0aca*/ 	.byte	0xff
	.zero		1


	//   ....[157]....
        /*0acc*/ 	.word	0x0000a360
        /*0ad0*/ 	.word	0x00000000
        /*0ad4*/ 	.word	0x00000130
        /*0ad8*/ 	.short	0x010a
        /*0ada*/ 	.byte	0xff
	.zero		1


	//   ....[158]....
        /*0adc*/ 	.word	0x0000a3c0
        /*0ae0*/ 	.word	0x00000000
        /*0ae4*/ 	.word	0x00000170
        /*0ae8*/ 	.short	0x010a
        /*0aea*/ 	.byte	0xff
	.zero		1


	//   ....[159]....
        /*0aec*/ 	.word	0x0000a420
        /*0af0*/ 	.word	0x00000000
        /*0af4*/ 	.word	0x00000000
        /*0af8*/ 	.short	0x010a
        /*0afa*/ 	.byte	0xff
	.zero		1


	//   ....[160]....
        /*0afc*/ 	.word	0x0000a480
        /*0b00*/ 	.word	0x00000000
        /*0b04*/ 	.word	0x00000000
        /*0b08*/ 	.short	0x010a
        /*0b0a*/ 	.byte	0xff
	.zero		1


	//   ....[161]....
        /*0b0c*/ 	.word	0x0000a4e0
        /*0b10*/ 	.word	0x00000000
        /*0b14*/ 	.word	0x00000000
        /*0b18*/ 	.short	0x010a
        /*0b1a*/ 	.byte	0xff
	.zero		1


	//   ....[162]....
        /*0b1c*/ 	.word	0x0000a540
        /*0b20*/ 	.word	0x00000000
        /*0b24*/ 	.word	0x00000000
        /*0b28*/ 	.short	0x010a
        /*0b2a*/ 	.byte	0xff
	.zero		1


	//   ....[163]....
        /*0b2c*/ 	.word	0x0000a5a0
        /*0b30*/ 	.word	0x00000000
        /*0b34*/ 	.word	0x000001b0
        /*0b38*/ 	.short	0x010a
        /*0b3a*/ 	.byte	0xff
	.zero		1


	//   ....[164]....
        /*0b3c*/ 	.word	0x0000a5f0
        /*0b40*/ 	.word	0x0000000c
        /*0b44*/ 	.word	0x00000130
        /*0b48*/ 	.short	0x010a
        /*0b4a*/ 	.byte	0xff
	.zero		1


	//   ....[165]....
        /*0b4c*/ 	.word	0x0000a650
        /*0b50*/ 	.word	0x00000000
        /*0b54*/ 	.word	0x00000128
        /*0b58*/ 	.short	0x010a
        /*0b5a*/ 	.byte	0xff
	.zero		1


	//   ....[166]....
        /*0b5c*/ 	.word	0x0000a6b0
        /*0b60*/ 	.word	0x00000000
        /*0b64*/ 	.word	0x00000110
        /*0b68*/ 	.short	0x010a
        /*0b6a*/ 	.byte	0xff
	.zero		1


	//   ....[167]....
        /*0b6c*/ 	.word	0x0000a710
        /*0b70*/ 	.word	0x00000000
        /*0b74*/ 	.word	0x00000118
        /*0b78*/ 	.short	0x010a
        /*0b7a*/ 	.byte	0xff
	.zero		1


	//   ....[168]....
        /*0b7c*/ 	.word	0x0000a770
        /*0b80*/ 	.word	0x00000000
        /*0b84*/ 	.word	0x00000110
        /*0b88*/ 	.short	0x010a
        /*0b8a*/ 	.byte	0xff
	.zero		1


	//   ....[169]....
        /*0b8c*/ 	.word	0x0000a7c0
        /*0b90*/ 	.word	0x00000003
        /*0b94*/ 	.word	0x00000130
        /*0b98*/ 	.short	0x010a
        /*0b9a*/ 	.byte	0xff
	.zero		1


	//   ....[170]....
        /*0b9c*/ 	.word	0x0000a810
        /*0ba0*/ 	.word	0x00000003
        /*0ba4*/ 	.word	0x00000100
        /*0ba8*/ 	.short	0x010a
        /*0baa*/ 	.byte	0xff
	.zero		1


	//   ....[171]....
        /*0bac*/ 	.word	0x0000a860
        /*0bb0*/ 	.word	0x00000092
        /*0bb4*/ 	.word	0x00000150
        /*0bb8*/ 	.short	0x010a
        /*0bba*/ 	.byte	0xff
	.zero		1


	//   ....[172]....
        /*0bbc*/ 	.word	0x0000a8b0
        /*0bc0*/ 	.word	0x00000072
        /*0bc4*/ 	.word	0x00000100
        /*0bc8*/ 	.short	0x010a
        /*0bca*/ 	.byte	0xff
	.zero		1


	//----- nvinfo : EIATTR_NUM_MBARRIERS
	.align		4
.L_47:
        /*0bcc*/ 	.byte	0x03, 0x38
        /*0bce*/ 	.short	0x0037


	//----- nvinfo : EIATTR_EXIT_INSTR_OFFSETS
	.align		4
        /*0bd0*/ 	.byte	0x04, 0x1c
        /*0bd2*/ 	.short	(.L_49 - .L_48)


	//   ....[0]....
.L_48:
        /*0bd4*/ 	.word	0x000035f0


	//   ....[1]....
        /*0bd8*/ 	.word	0x00003ae0


	//   ....[2]....
        /*0bdc*/ 	.word	0x00003b40


	//   ....[3]....
        /*0be0*/ 	.word	0x00004de0


	//   ....[4]....
        /*0be4*/ 	.word	0x00005be0


	//   ....[5]....
        /*0be8*/ 	.word	0x00005c20


	//   ....[6]....
        /*0bec*/ 	.word	0x000099a0


	//----- nvinfo : EIATTR_MAX_THREADS
	.align		4
.L_49:
        /*0bf0*/ 	.byte	0x04, 0x05
        /*0bf2*/ 	.short	(.L_51 - .L_50)
.L_50:
        /*0bf4*/ 	.word	0x00000100
        /*0bf8*/ 	.word	0x00000001
        /*0bfc*/ 	.word	0x00000001


	//----- nvinfo : EIATTR_CRS_STACK_SIZE
	.align		4
.L_51:
        /*0c00*/ 	.byte	0x04, 0x1e
        /*0c02*/ 	.short	(.L_53 - .L_52)
.L_52:
        /*0c04*/ 	.word	0x00000000


	//----- nvinfo : EIATTR_CBANK_PARAM_SIZE
	.align		4
.L_53:
        /*0c08*/ 	.byte	0x03, 0x19
        /*0c0a*/ 	.short	0x0800


	//----- nvinfo : EIATTR_PARAM_CBANK
	.align		4
        /*0c0c*/ 	.byte	0x04, 0x0a
        /*0c0e*/ 	.short	(.L_55 - .L_54)
	.align		4
.L_54:
        /*0c10*/ 	.word	index@(.nv.constant0._ZN7cutlass13device_kernelINS_4gemm6kernel13GemmUniversalIN4cute5tupleIJiiiiEEENS1_10collective13CollectiveMmaINS1_35MainloopSm100TmaUmmaWarpSpecializedILi16ELi2ELi4ENS5_IJNS4_1CILi4EEESB_NSA_ILi1EEEEEEEENS5_IJNSA_ILi256EEENSA_ILi128EEENSA_ILi64EEEEEEaNS5_IJlSC_lEEEaSJ_NS4_8TiledMMAINS4_8MMA_AtomIJNS4_21SM100_MMA_S8_2x1SM_SSIaaiLi256ELi128ELNS4_4UMMA5MajorE0ELSO_0ELNSN_8SaturateE0EEEEEENS4_6LayoutINS5_IJSC_SC_SC_EEENS5_IJNSA_ILi0EEESU_SU_EEEEENS5_IJNS4_10UnderscoreESX_SX_EEEEENS4_28SM100_TMA_2SM_LOAD_MULTICASTENS4_14ComposedLayoutINS4_7SwizzleILi2ELi4ELi3EEENS4_18smem_ptr_flag_bitsILi8EEENSS_INS5_IJNSA_ILi8EEESH_EEENS5_IJSH_SC_EEEEEEEvNS4_8identityES10_S1A_vS1B_EENS_8epilogue10collective18CollectiveEpilogueINS1D_23Sm100TmaWarpSpecializedILi2ELi2ELi64ELb0ELb0EEEJNS5_IJSG_SG_SH_EEENS5_IJNSS_ISG_SC_EENSS_ISH_SC_EEEEEaSJ_aSJ_NS1D_6fusion15FusionCallbacksIS1H_NS1M_17LinearCombinationIaiaiLNS_15FloatRoundStyleE2EEES1I_S1L_JEEENS4_5SM1004TMEM4LOAD26SM100_TMEM_LOAD_32dp32b64xENS4_13SM90_TMA_LOADES1A_NS4_39AutoVectorizingCopyWithAssumedAlignmentILi128EEENS4_14SM90_TMA_STOREES1A_S1Y_S1Y_EEEvvEEEEvNT_6ParamsE)
        /*0c14*/ 	.short	0x0380
        /*0c16*/ 	.short	0x0800


	//----- nvinfo : EIATTR_SW_WAR
	.align		4
.L_55:
        /*0c18*/ 	.byte	0x04, 0x36
        /*0c1a*/ 	.short	(.L_57 - .L_56)
.L_56:
        /*0c1c*/ 	.word	0x00000008
.L_57:


//--------------------- .nv.callgraph             --------------------------
	.section	.nv.callgraph,"",@"SHT_CUDA_CALLGRAPH"
	.align	4
	.sectionentsize	8
	.align		4
        /*0000*/ 	.word	0x00000000
	.align		4
        /*0004*/ 	.word	0xffffffff
	.align		4
        /*0008*/ 	.word	index@(_ZN7cutlass13device_kernelINS_4gemm6kernel13GemmUniversalIN4cute5tupleIJiiiiEEENS1_10collective13CollectiveMmaINS1_35MainloopSm100TmaUmmaWarpSpecializedILi16ELi2ELi4ENS5_IJNS4_1CILi4EEESB_NSA_ILi1EEEEEEEENS5_IJNSA_ILi256EEENSA_ILi128EEENSA_ILi64EEEEEEaNS5_IJlSC_lEEEaSJ_NS4_8TiledMMAINS4_8MMA_AtomIJNS4_21SM100_MMA_S8_2x1SM_SSIaaiLi256ELi128ELNS4_4UMMA5MajorE0ELSO_0ELNSN_8SaturateE0EEEEEENS4_6LayoutINS5_IJSC_SC_SC_EEENS5_IJNSA_ILi0EEESU_SU_EEEEENS5_IJNS4_10UnderscoreESX_SX_EEEEENS4_28SM100_TMA_2SM_LOAD_MULTICASTENS4_14ComposedLayoutINS4_7SwizzleILi2ELi4ELi3EEENS4_18smem_ptr_flag_bitsILi8EEENSS_INS5_IJNSA_ILi8EEESH_EEENS5_IJSH_SC_EEEEEEEvNS4_8identityES10_S1A_vS1B_EENS_8epilogue10collective18CollectiveEpilogueINS1D_23Sm100TmaWarpSpecializedILi2ELi2ELi64ELb0ELb0EEEJNS5_IJSG_SG_SH_EEENS5_IJNSS_ISG_SC_EENSS_ISH_SC_EEEEEaSJ_aSJ_NS1D_6fusion15FusionCallbacksIS1H_NS1M_17LinearCombinationIaiaiLNS_15FloatRoundStyleE2EEES1I_S1L_JEEENS4_5SM1004TMEM4LOAD26SM100_TMEM_LOAD_32dp32b64xENS4_13SM90_TMA_LOADES1A_NS4_39AutoVectorizingCopyWithAssumedAlignmentILi128EEENS4_14SM90_TMA_STOREES1A_S1Y_S1Y_EEEvvEEEEvNT_6ParamsE)
	.align		4
        /*000c*/ 	.word	index@(__assertfail)
	.align		4
        /*0010*/ 	.word	0x00000000
	.align		4
        /*0014*/ 	.word	0xfffffffe
	.align		4
        /*0018*/ 	.word	0x00000000
	.align		4
        /*001c*/ 	.word	0xfffffffd
	.align		4
        /*0020*/ 	.word	0x00000000
	.align		4
        /*0024*/ 	.word	0xfffffffc


//--------------------- .nv.constant4             --------------------------
	.section	.nv.constant4,"a",@progbits
	.align	8
	.align		8
.nv.constant4:
        /*0000*/ 	.dword	__assertfail
	.align		8
        /*0008*/ 	.dword	__unnamed_1
	.align		8
        /*0010*/ 	.dword	__unnamed_2
	.align		8
        /*0018*/ 	.dword	_ZN40_INTERNAL_4bc9cc23_4_k_cu_1bea1bd9_228074cuda3std3__45__cpo5beginE
	.align		8
        /*0020*/ 	.dword	_ZN40_INTERNAL_4bc9cc23_4_k_cu_1bea1bd9_228074cuda3std3__45__cpo3endE
	.align		8
        /*0028*/ 	.dword	_ZN40_INTERNAL_4bc9cc23_4_k_cu_1bea1bd9_228074cuda3std3__45__cpo6cbeginE
	.align		8
        /*0030*/ 	.dword	_ZN40_INTERNAL_4bc9cc23_4_k_cu_1bea1bd9_228074cuda3std3__45__cpo4cendE
	.align		8
        /*0038*/ 	.dword	_ZN40_INTERNAL_4bc9cc23_4_k_cu_1bea1bd9_228074cuda3std3__442_GLOBAL__N__4bc9cc23_4_k_cu_1bea1bd9_228076ignoreE
	.align		8
        /*0040*/ 	.dword	_ZN40_INTERNAL_4bc9cc23_4_k_cu_1bea1bd9_228074cuda3std3__419piecewise_constructE
	.align		8
        /*0048*/ 	.dword	_ZN40_INTERNAL_4bc9cc23_4_k_cu_1bea1bd9_228074cuda3std3__48in_placeE
	.align		8
        /*0050*/ 	.dword	_ZN40_INTERNAL_4bc9cc23_4_k_cu_1bea1bd9_228074cuda3std6ranges3__45__cpo4swapE
	.align		8
        /*0058*/ 	.dword	_ZN40_INTERNAL_4bc9cc23_4_k_cu_1bea1bd9_228074cuda3std6ranges3__45__cpo9iter_moveE
	.align		8
        /*0060*/ 	.dword	_ZN40_INTERNAL_4bc9cc23_4_k_cu_1bea1bd9_228074cute7productE
	.align		8
        /*0068*/ 	.dword	_ZN40_INTERNAL_4bc9cc23_4_k_cu_1bea1bd9_228074cute1_E
	.align		8
        /*0070*/ 	.dword	$str$25
	.align		8
        /*0078*/ 	.dword	$str$26
	.align		8
        /*0080*/ 	.dword	$str$27
	.align		8
        /*0088*/ 	.dword	$str$28


//--------------------- .text._ZN7cutlass13device_kernelINS_4gemm6kernel13GemmUniversalIN4cute5tupleIJiiiiEEENS1_10collective13CollectiveMmaINS1_35MainloopSm100TmaUmmaWarpSpecializedILi16ELi2ELi4ENS5_IJNS4_1CILi4EEESB_NSA_ILi1EEEEEEEENS5_IJNSA_ILi256EEENSA_ILi128EEENSA_ILi64EEEEEEaNS5_IJlSC_lEEEaSJ_NS4_8TiledMMAINS4_8MMA_AtomIJNS4_21SM100_MMA_S8_2x1SM_SSIaaiLi256ELi128ELNS4_4UMMA5MajorE0ELSO_0ELNSN_8SaturateE0EEEEEENS4_6LayoutINS5_IJSC_SC_SC_EEENS5_IJNSA_ILi0EEESU_SU_EEEEENS5_IJNS4_10UnderscoreESX_SX_EEEEENS4_28SM100_TMA_2SM_LOAD_MULTICASTENS4_14ComposedLayoutINS4_7SwizzleILi2ELi4ELi3EEENS4_18smem_ptr_flag_bitsILi8EEENSS_INS5_IJNSA_ILi8EEESH_EEENS5_IJSH_SC_EEEEEEEvNS4_8identityES10_S1A_vS1B_EENS_8epilogue10collective18CollectiveEpilogueINS1D_23Sm100TmaWarpSpecializedILi2ELi2ELi64ELb0ELb0EEEJNS5_IJSG_SG_SH_EEENS5_IJNSS_ISG_SC_EENSS_ISH_SC_EEEEEaSJ_aSJ_NS1D_6fusion15FusionCallbacksIS1H_NS1M_17LinearCombinationIaiaiLNS_15FloatRoundStyleE2EEES1I_S1L_JEEENS4_5SM1004TMEM4LOAD26SM100_TMEM_LOAD_32dp32b64xENS4_13SM90_TMA_LOADES1A_NS4_39AutoVectorizingCopyWithAssumedAlignmentILi128EEENS4_14SM90_TMA_STOREES1A_S1Y_S1Y_EEEvvEEEEvNT_6ParamsE --------------------------
	.section	.text._ZN7cutlass13device_kernelINS_4gemm6kernel13GemmUniversalIN4cute5tupleIJiiiiEEENS1_10collective13CollectiveMmaINS1_35MainloopSm100TmaUmmaWarpSpecializedILi16ELi2ELi4ENS5_IJNS4_1CILi4EEESB_NSA_ILi1EEEEEEEENS5_IJNSA_ILi256EEENSA_ILi128EEENSA_ILi64EEEEEEaNS5_IJlSC_lEEEaSJ_NS4_8TiledMMAINS4_8MMA_AtomIJNS4_21SM100_MMA_S8_2x1SM_SSIaaiLi256ELi128ELNS4_4UMMA5MajorE0ELSO_0ELNSN_8SaturateE0EEEEEENS4_6LayoutINS5_IJSC_SC_SC_EEENS5_IJNSA_ILi0EEESU_SU_EEEEENS5_IJNS4_10UnderscoreESX_SX_EEEEENS4_28SM100_TMA_2SM_LOAD_MULTICASTENS4_14ComposedLayoutINS4_7SwizzleILi2ELi4ELi3EEENS4_18smem_ptr_flag_bitsILi8EEENSS_INS5_IJNSA_ILi8EEESH_EEENS5_IJSH_SC_EEEEEEEvNS4_8identityES10_S1A_vS1B_EENS_8epilogue10collective18CollectiveEpilogueINS1D_23Sm100TmaWarpSpecializedILi2ELi2ELi64ELb0ELb0EEEJNS5_IJSG_SG_SH_EEENS5_IJNSS_ISG_SC_EENSS_ISH_SC_EEEEEaSJ_aSJ_NS1D_6fusion15FusionCallbacksIS1H_NS1M_17LinearCombinationIaiaiLNS_15FloatRoundStyleE2EEES1I_S1L_JEEENS4_5SM1004TMEM4LOAD26SM100_TMEM_LOAD_32dp32b64xENS4_13SM90_TMA_LOADES1A_NS4_39AutoVectorizingCopyWithAssumedAlignmentILi128EEENS4_14SM90_TMA_STOREES1A_S1Y_S1Y_EEEvvEEEEvNT_6ParamsE,"ax",@progbits
	.align	128
.text._ZN7cutlass13device_kernelINS_4gemm6kernel13GemmUniversalIN4cute5tupleIJiiiiEEENS1_10collective13CollectiveMmaINS1_35MainloopSm100TmaUmmaWarpSpecializedILi16ELi2ELi4ENS5_IJNS4_1CILi4EEESB_NSA_ILi1EEEEEEEENS5_IJNSA_ILi256EEENSA_ILi128EEENSA_ILi64EEEEEEaNS5_IJlSC_lEEEaSJ_NS4_8TiledMMAINS4_8MMA_AtomIJNS4_21SM100_MMA_S8_2x1SM_SSIaaiLi256ELi128ELNS4_4UMMA5MajorE0ELSO_0ELNSN_8SaturateE0EEEEEENS4_6LayoutINS5_IJSC_SC_SC_EEENS5_IJNSA_ILi0EEESU_SU_EEEEENS5_IJNS4_10UnderscoreESX_SX_EEEEENS4_28SM100_TMA_2SM_LOAD_MULTICASTENS4_14ComposedLayoutINS4_7SwizzleILi2ELi4ELi3EEENS4_18smem_ptr_flag_bitsILi8EEENSS_INS5_IJNSA_ILi8EEESH_EEENS5_IJSH_SC_EEEEEEEvNS4_8identityES10_S1A_vS1B_EENS_8epilogue10collective18CollectiveEpilogueINS1D_23Sm100TmaWarpSpecializedILi2ELi2ELi64ELb0ELb0EEEJNS5_IJSG_SG_SH_EEENS5_IJNSS_ISG_SC_EENSS_ISH_SC_EEEEEaSJ_aSJ_NS1D_6fusion15FusionCallbacksIS1H_NS1M_17LinearCombinationIaiaiLNS_15FloatRoundStyleE2EEES1I_S1L_JEEENS4_5SM1004TMEM4LOAD26SM100_TMEM_LOAD_32dp32b64xENS4_13SM90_TMA_LOADES1A_NS4_39AutoVectorizingCopyWithAssumedAlignmentILi128EEENS4_14SM90_TMA_STOREES1A_S1Y_S1Y_EEEvvEEEEvNT_6ParamsE:
        .type           _ZN7cutlass13device_kernelINS_4gemm6kernel13GemmUniversalIN4cute5tupleIJiiiiEEENS1_10collective13CollectiveMmaINS1_35MainloopSm100TmaUmmaWarpSpecializedILi16ELi2ELi4ENS5_IJNS4_1CILi4EEESB_NSA_ILi1EEEEEEEENS5_IJNSA_ILi256EEENSA_ILi128EEENSA_ILi64EEEEEEaNS5_IJlSC_lEEEaSJ_NS4_8TiledMMAINS4_8MMA_AtomIJNS4_21SM100_MMA_S8_2x1SM_SSIaaiLi256ELi128ELNS4_4UMMA5MajorE0ELSO_0ELNSN_8SaturateE0EEEEEENS4_6LayoutINS5_IJSC_SC_SC_EEENS5_IJNSA_ILi0EEESU_SU_EEEEENS5_IJNS4_10UnderscoreESX_SX_EEEEENS4_28SM100_TMA_2SM_LOAD_MULTICASTENS4_14ComposedLayoutINS4_7SwizzleILi2ELi4ELi3EEENS4_18smem_ptr_flag_bitsILi8EEENSS_INS5_IJNSA_ILi8EEESH_EEENS5_IJSH_SC_EEEEEEEvNS4_8identityES10_S1A_vS1B_EENS_8epilogue10collective18CollectiveEpilogueINS1D_23Sm100TmaWarpSpecializedILi2ELi2ELi64ELb0ELb0EEEJNS5_IJSG_SG_SH_EEENS5_IJNSS_ISG_SC_EENSS_ISH_SC_EEEEEaSJ_aSJ_NS1D_6fusion15FusionCallbacksIS1H_NS1M_17LinearCombinationIaiaiLNS_15FloatRoundStyleE2EEES1I_S1L_JEEENS4_5SM1004TMEM4LOAD26SM100_TMEM_LOAD_32dp32b64xENS4_13SM90_TMA_LOADES1A_NS4_39AutoVectorizingCopyWithAssumedAlignmentILi128EEENS4_14SM90_TMA_STOREES1A_S1Y_S1Y_EEEvvEEEEvNT_6ParamsE,@function
        .size           _ZN7cutlass13device_kernelINS_4gemm6kernel13GemmUniversalIN4cute5tupleIJiiiiEEENS1_10collective13CollectiveMmaINS1_35MainloopSm100TmaUmmaWarpSpecializedILi16ELi2ELi4ENS5_IJNS4_1CILi4EEESB_NSA_ILi1EEEEEEEENS5_IJNSA_ILi256EEENSA_ILi128EEENSA_ILi64EEEEEEaNS5_IJlSC_lEEEaSJ_NS4_8TiledMMAINS4_8MMA_AtomIJNS4_21SM100_MMA_S8_2x1SM_SSIaaiLi256ELi128ELNS4_4UMMA5MajorE0ELSO_0ELNSN_8SaturateE0EEEEEENS4_6LayoutINS5_IJSC_SC_SC_EEENS5_IJNSA_ILi0EEESU_SU_EEEEENS5_IJNS4_10UnderscoreESX_SX_EEEEENS4_28SM100_TMA_2SM_LOAD_MULTICASTENS4_14ComposedLayoutINS4_7SwizzleILi2ELi4ELi3EEENS4_18smem_ptr_flag_bitsILi8EEENSS_INS5_IJNSA_ILi8EEESH_EEENS5_IJSH_SC_EEEEEEEvNS4_8identityES10_S1A_vS1B_EENS_8epilogue10collective18CollectiveEpilogueINS1D_23Sm100TmaWarpSpecializedILi2ELi2ELi64ELb0ELb0EEEJNS5_IJSG_SG_SH_EEENS5_IJNSS_ISG_SC_EENSS_ISH_SC_EEEEEaSJ_aSJ_NS1D_6fusion15FusionCallbacksIS1H_NS1M_17LinearCombinationIaiaiLNS_15FloatRoundStyleE2EEES1I_S1L_JEEENS4_5SM1004TMEM4LOAD26SM100_TMEM_LOAD_32dp32b64xENS4_13SM90_TMA_LOADES1A_NS4_39AutoVectorizingCopyWithAssumedAlignmentILi128EEENS4_14SM90_TMA_STOREES1A_S1Y_S1Y_EEEvvEEEEvNT_6ParamsE,(.L_x_200 - _ZN7cutlass13device_kernelINS_4gemm6kernel13GemmUniversalIN4cute5tupleIJiiiiEEENS1_10collective13CollectiveMmaINS1_35MainloopSm100TmaUmmaWarpSpecializedILi16ELi2ELi4ENS5_IJNS4_1CILi4EEESB_NSA_ILi1EEEEEEEENS5_IJNSA_ILi256EEENSA_ILi128EEENSA_ILi64EEEEEEaNS5_IJlSC_lEEEaSJ_NS4_8TiledMMAINS4_8MMA_AtomIJNS4_21SM100_MMA_S8_2x1SM_SSIaaiLi256ELi128ELNS4_4UMMA5MajorE0ELSO_0ELNSN_8SaturateE0EEEEEENS4_6LayoutINS5_IJSC_SC_SC_EEENS5_IJNSA_ILi0EEESU_SU_EEEEENS5_IJNS4_10UnderscoreESX_SX_EEEEENS4_28SM100_TMA_2SM_LOAD_MULTICASTENS4_14ComposedLayoutINS4_7SwizzleILi2ELi4ELi3EEENS4_18smem_ptr_flag_bitsILi8EEENSS_INS5_IJNSA_ILi8EEESH_EEENS5_IJSH_SC_EEEEEEEvNS4_8identityES10_S1A_vS1B_EENS_8epilogue10collective18CollectiveEpilogueINS1D_23Sm100TmaWarpSpecializedILi2ELi2ELi64ELb0ELb0EEEJNS5_IJSG_SG_SH_EEENS5_IJNSS_ISG_SC_EENSS_ISH_SC_EEEEEaSJ_aSJ_NS1D_6fusion15FusionCallbacksIS1H_NS1M_17LinearCombinationIaiaiLNS_15FloatRoundStyleE2EEES1I_S1L_JEEENS4_5SM1004TMEM4LOAD26SM100_TMEM_LOAD_32dp32b64xENS4_13SM90_TMA_LOADES1A_NS4_39AutoVectorizingCopyWithAssumedAlignmentILi128EEENS4_14SM90_TMA_STOREES1A_S1Y_S1Y_EEEvvEEEEvNT_6ParamsE)
        .other          _ZN7cutlass13device_kernelINS_4gemm6kernel13GemmUniversalIN4cute5tupleIJiiiiEEENS1_10collective13CollectiveMmaINS1_35MainloopSm100TmaUmmaWarpSpecializedILi16ELi2ELi4ENS5_IJNS4_1CILi4EEESB_NSA_ILi1EEEEEEEENS5_IJNSA_ILi256EEENSA_ILi128EEENSA_ILi64EEEEEEaNS5_IJlSC_lEEEaSJ_NS4_8TiledMMAINS4_8MMA_AtomIJNS4_21SM100_MMA_S8_2x1SM_SSIaaiLi256ELi128ELNS4_4UMMA5MajorE0ELSO_0ELNSN_8SaturateE0EEEEEENS4_6LayoutINS5_IJSC_SC_SC_EEENS5_IJNSA_ILi0EEESU_SU_EEEEENS5_IJNS4_10UnderscoreESX_SX_EEEEENS4_28SM100_TMA_2SM_LOAD_MULTICASTENS4_14ComposedLayoutINS4_7SwizzleILi2ELi4ELi3EEENS4_18smem_ptr_flag_bitsILi8EEENSS_INS5_IJNSA_ILi8EEESH_EEENS5_IJSH_SC_EEEEEEEvNS4_8identityES10_S1A_vS1B_EENS_8epilogue10collective18CollectiveEpilogueINS1D_23Sm100TmaWarpSpecializedILi2ELi2ELi64ELb0ELb0EEEJNS5_IJSG_SG_SH_EEENS5_IJNSS_ISG_SC_EENSS_ISH_SC_EEEEEaSJ_aSJ_NS1D_6fusion15FusionCallbacksIS1H_NS1M_17LinearCombinationIaiaiLNS_15FloatRoundStyleE2EEES1I_S1L_JEEENS4_5SM1004TMEM4LOAD26SM100_TMEM_LOAD_32dp32b64xENS4_13SM90_TMA_LOADES1A_NS4_39AutoVectorizingCopyWithAssumedAlignmentILi128EEENS4_14SM90_TMA_STOREES1A_S1Y_S1Y_EEEvvEEEEvNT_6ParamsE,@"STO_CUDA_ENTRY STV_DEFAULT"
_ZN7cutlass13device_kernelINS_4gemm6kernel13GemmUniversalIN4cute5tupleIJiiiiEEENS1_10collective13CollectiveMmaINS1_35MainloopSm100TmaUmmaWarpSpecializedILi16ELi2ELi4ENS5_IJNS4_1CILi4EEESB_NSA_ILi1EEEEEEEENS5_IJNSA_ILi256EEENSA_ILi128EEENSA_ILi64EEEEEEaNS5_IJlSC_lEEEaSJ_NS4_8TiledMMAINS4_8MMA_AtomIJNS4_21SM100_MMA_S8_2x1SM_SSIaaiLi256ELi128ELNS4_4UMMA5MajorE0ELSO_0ELNSN_8SaturateE0EEEEEENS4_6LayoutINS5_IJSC_SC_SC_EEENS5_IJNSA_ILi0EEESU_SU_EEEEENS5_IJNS4_10UnderscoreESX_SX_EEEEENS4_28SM100_TMA_2SM_LOAD_MULTICASTENS4_14ComposedLayoutINS4_7SwizzleILi2ELi4ELi3EEENS4_18smem_ptr_flag_bitsILi8EEENSS_INS5_IJNSA_ILi8EEESH_EEENS5_IJSH_SC_EEEEEEEvNS4_8identityES10_S1A_vS1B_EENS_8epilogue10collective18CollectiveEpilogueINS1D_23Sm100TmaWarpSpecializedILi2ELi2ELi64ELb0ELb0EEEJNS5_IJSG_SG_SH_EEENS5_IJNSS_ISG_SC_EENSS_ISH_SC_EEEEEaSJ_aSJ_NS1D_6fusion15FusionCallbacksIS1H_NS1M_17LinearCombinationIaiaiLNS_15FloatRoundStyleE2EEES1I_S1L_JEEENS4_5SM1004TMEM4LOAD26SM100_TMEM_LOAD_32dp32b64xENS4_13SM90_TMA_LOADES1A_NS4_39AutoVectorizingCopyWithAssumedAlignmentILi128EEENS4_14SM90_TMA_STOREES1A_S1Y_S1Y_EEEvvEEEEvNT_6ParamsE:
[----:B------:R-:W1:Y:S01]  /*0000*/  LDC R1, c[0x0][0x37c] ;  /* 0x0000df00ff017b82 */ /* 0x000e620000000800 */
[----:B------:R-:W2:Y:S01]  /*0010*/  S2R R156, SR_TID.X ;  /* 0x00000000009c7919 */ /* 0x000ea20000002100 */
[----:B------:R-:W3:Y:S06]  /*0020*/  LDCU.64 UR8, c[0x0][0x890] ;  /* 0x00011200ff0877ac */ /* 0x000eec0008000a00 */
[----:B------:R-:W4:Y:S01]  /*0030*/  S2UR UR45, SR_CgaCtaId ;  /* 0x00000000002d79c3 */ /* 0x000f220000008800 */
[----:B------:R-:W-:Y:S02]  /*0040*/  PRMT R144, RZ, 0x7610, R144 ;  /* 0x00007610ff907816 */ /* 0x000fe40000000090 */
[----:B------:R-:W-:-:S02]  /*0050*/  ELECT P0, URZ, PT ;  /* 0x0000000000ff782f */ /* 0x000fc40003800000 */
[----:B---3--:R-:W-:-:S04]  /*0060*/  ISETP.NE.U32.AND P1, PT, RZ, UR8, PT ;  /* 0x00000008ff007c0c */ /* 0x008fc8000bf25070 */
[----:B------:R-:W-:Y:S01]  /*0070*/  ISETP.NE.AND.EX P2, PT, RZ, UR9, PT, P1 ;  /* 0x00000009ff007c0c */ /* 0x000fe2000bf45310 */
[----:B----4-:R-:W-:Y:S02]  /*0080*/  ULOP3.LUT UR33, UR45, 0x1, URZ, 0xc0, !UPT ;  /* 0x000000012d217892 */ /* 0x010fe4000f8ec0ff */
[----:B------:R-:W-:Y:S01]  /*0090*/  ULOP3.LUT UR34, UR45, 0x1, URZ, 0x3c, !UPT ;  /* 0x000000012d227892 */ /* 0x000fe2000f8e3cff */
[----:B--2---:R-:W-:-:S05]  /*00a0*/  SHF.R.U32.HI R145, RZ, 0x5, R156 ;  /* 0x00000005ff917819 */ /* 0x004fca000001169c */
[----:B------:R-:W2:Y:S02]  /*00b0*/  SHFL.IDX PT, R0, R145, RZ, 0x1f ;  /* 0x00001fff91007589 */ /* 0x000ea400000e0000 */
[----:B--2---:R-:W-:Y:S02]  /*00c0*/  R2UR UR25, R0 ;  /* 0x00000000001972ca */ /* 0x004fe400000e0000 */
[----:B-1----:R-:W-:Y:S05]  /*00d0*/  @P2 BRA `(.L_x_0) ;  /* 0x0000000000302947 */ /* 0x002fea0003800000 */
[----:B------:R-:W1:Y:S02]  /*00e0*/  LDCU.64 UR4, c[0x0][0x888] ;  /* 0x00011100ff0477ac */ /* 0x000e640008000a00 */
[----:B-1----:R-:W-:-:S04]  /*00f0*/  UISETP.NE.U32.AND UP0, UPT, UR4, URZ, UPT ;  /* 0x000000ff0400728c */ /* 0x002fc8000bf05070 */
[----:B------:R-:W-:-:S09]  /*0100*/  UISETP.NE.AND.EX UP0, UPT, UR5, URZ, UPT, UP0 ;  /* 0x000000ff0500728c */ /* 0x000fd2000bf05300 */
[----:B------:R-:W-:Y:S05]  /*0110*/  BRA.U !UP0, `(.L_x_1) ;  /* 0x0000000108147547 */ /* 0x000fea000b800000 */
[----:B------:R-:W1:Y:S01]  /*0120*/  LDC.64 R72, c[0x0][0x888] ;  /* 0x00022200ff487b82 */ /* 0x000e620000000a00 */
[----:B------:R-:W1:Y:S02]  /*0130*/  LDCU.64 UR4, c[0x0][0x358] ;  /* 0x00006b00ff0477ac */ /* 0x000e640008000a00 */
[----:B-1----:R1:W5:Y:S01]  /*0140*/  LDG.E R72, desc[UR4][R72.64] ;  /* 0x0000000448487981 */ /* 0x002362000c1e1900 */
[----:B------:R-:W-:Y:S01]  /*0150*/  HFMA2 R144, -RZ, RZ, 0, 5.9604644775390625e-08 ;  /* 0x00000001ff907431 */ /* 0x000fe200000001ff */
[----:B------:R-:W-:Y:S05]  /*0160*/  BRA `(.L_x_0) ;  /* 0x00000000000c7947 */ /* 0x000fea0003800000 */
.L_x_1:
[----:B------:R-:W1:Y:S01]  /*0170*/  LDCU UR4, c[0x0][0x880] ;  /* 0x00011000ff0477ac */ /* 0x000e620008000800 */
[----:B------:R-:W-:Y:S01]  /*0180*/  HFMA2 R144, -RZ, RZ, 0, 5.9604644775390625e-08 ;  /* 0x00000001ff907431 */ /* 0x000fe200000001ff */
[----:B-1----:R-:W-:-:S07]  /*0190*/  MOV R72, UR4 ;  /* 0x0000000400487c02 */ /* 0x002fce0008000f00 */
.L_x_0:
[----:B------:R-:W2:Y:S02]  /*01a0*/  LDCU.64 UR4, c[0x0][0x8b0] ;  /* 0x00011600ff0477ac */ /* 0x000ea40008000a00 */
[----:B--2---:R-:W-:-:S04]  /*01b0*/  UISETP.NE.U32.AND UP0, UPT, UR4, URZ, UPT ;  /* 0x000000ff0400728c */ /* 0x004fc8000bf05070 */
[----:B------:R-:W-:-:S09]  /*01c0*/  UISETP.NE.AND.EX UP0, UPT, UR5, URZ, UPT, UP0 ;  /* 0x000000ff0500728c */ /* 0x000fd2000bf05300 */
[----:B------:R-:W-:Y:S05]  /*01d0*/  BRA.U UP0, `(.L_x_2) ;  /* 0x0000000100287547 */ /* 0x000fea000b800000 */
[----:B------:R-:W2:Y:S02]  /*01e0*/  LDCU.64 UR4, c[0x0][0x8a8] ;  /* 0x00011500ff0477ac */ /* 0x000ea40008000a00 */
[----:B--2---:R-:W-:-:S04]  /*01f0*/  UISETP.NE.U32.AND UP0, UPT, UR4, URZ, UPT ;  /* 0x000000ff0400728c */ /* 0x004fc8000bf05070 */
[----:B------:R-:W-:-:S09]  /*0200*/  UISETP.NE.AND.EX UP0, UPT, UR5, URZ, UPT, UP0 ;  /* 0x000000ff0500728c */ /* 0x000fd2000bf05300 */
[----:B------:R-:W-:Y:S05]  /*0210*/  BRA.U !UP0, `(.L_x_3) ;  /* 0x0000000108107547 */ /* 0x000fea000b800000 */
[----:B------:R-:W2:Y:S01]  /*0220*/  LDC.64 R70, c[0x0][0x8a8] ;  /* 0x00022a00ff467b82 */ /* 0x000ea20000000a00 */
[----:B------:R-:W2:Y:S02]  /*0230*/  LDCU.64 UR4, c[0x0][0x358] ;  /* 0x00006b00ff0477ac */ /* 0x000ea40008000a00 */
[----:B--2---:R2:W5:Y:S01]  /*0240*/  LDG.E R70, desc[UR4][R70.64] ;  /* 0x0000000446467981 */ /* 0x004562000c1e1900 */
[----:B------:R-:W-:Y:S05]  /*0250*/  BRA `(.L_x_2) ;  /* 0x0000000000087947 */ /* 0x000fea0003800000 */
.L_x_3:
[----:B------:R-:W2:Y:S02]  /*0260*/  LDCU UR4, c[0x0][0x8a0] ;  /* 0x00011400ff0477ac */ /* 0x000ea40008000800 */
[----:B--2---:R-:W-:Y:S02]  /*0270*/  MOV R70, UR4 ;  /* 0x0000000400467c02 */ /* 0x004fe40008000f00 */
.L_x_2:
[----:B------:R-:W-:Y:S01]  /*0280*/  IMAD.U32 R0, RZ, RZ, UR25 ;  /* 0x00000019ff007e24 */ /* 0x000fe2000f8e00ff */
[----:B------:R-:W-:Y:S04]  /*0290*/  BSSY.RECONVERGENT B0, `(.L_x_4) ;  /* 0x000000c000007945 */ /* 0x000fe80003800200 */
[C---:B------:R-:W-:Y:S02]  /*02a0*/  ISETP.NE.OR P3, PT, R0.reuse, 0x1, !P0 ;  /* 0x000000010000780c */ /* 0x040fe40004765670 */
[----:B------:R-:W-:-:S11]  /*02b0*/  ISETP.NE.OR P2, PT, R0, 0x3, !P0 ;  /* 0x000000030000780c */ /* 0x000fd60004745670 */
[----:B------:R-:W-:Y:S05]  /*02c0*/  @P3 BRA `(.L_x_5) ;  /* 0x0000000000203947 */ /* 0x000fea0003800000 */
[----:B------:R-:W3:Y:S02]  /*02d0*/  LDCU.64 UR4, c[0x0][0x348] ;  /* 0x00006900ff0477ac */ /* 0x000ee40008000a00 */
[----:B---3--:R-:W-:Y:S02]  /*02e0*/  UIADD3 UR6, UP1, UPT, UR4, 0x80, URZ ;  /* 0x0000008004067890 */ /* 0x008fe4000ff3e0ff */
[----:B------:R-:W-:Y:S02]  /*02f0*/  UIADD3 UR4, UP0, UPT, UR4, 0x180, URZ ;  /* 0x0000018004047890 */ /* 0x000fe4000ff1e0ff */
[----:B------:R-:W-:Y:S02]  /*0300*/  UIADD3.X UR7, UPT, UPT, URZ, UR5, URZ, UP1, !UPT ;  /* 0x00000005ff077290 */ /* 0x000fe40008ffe4ff */
[----:B------:R-:W-:-:S07]  /*0310*/  UIADD3.X UR5, UPT, UPT, URZ, UR5, URZ, UP0, !UPT ;  /* 0x00000005ff057290 */ /* 0x000fce00087fe4ff */
[----:B------:R3:W-:Y:S02]  /*0320*/  UTMACCTL.PF [UR6] ;  /* 0x00000000060079b9 */ /* 0x0007e40008040000 */
[----:B------:R3:W-:Y:S02]  /*0330*/  UTMACCTL.PF [UR4] ;  /* 0x00000000040079b9 */ /* 0x0007e40008040000 */
[----:B---3--:R-:W-:Y:S01]  /*0340*/  NOP ;  /* 0x0000000000007918 */ /* 0x008fe20000000000 */
.L_x_5:
[----:B------:R-:W-:Y:S05]  /*0350*/  BSYNC.RECONVERGENT B0 ;  /* 0x0000000000007941 */ /* 0x000fea0003800200 */
.L_x_4:
[----:B------:R-:W-:Y:S04]  /*0360*/  BSSY.RECONVERGENT B0, `(.L_x_6) ;  /* 0x000000a000007945 */ /* 0x000fe80003800200 */
        /* <DEDUP_REMOVED lines=9> */
.L_x_7:
[----:B------:R-:W-:Y:S05]  /*0400*/  BSYNC.RECONVERGENT B0 ;  /* 0x0000000000007941 */ /* 0x000fea0003800200 */
.L_x_6:
[----:B------:R-:W3:Y:S01]  /*0410*/  LDCU.64 UR4, c[0x0][0x888] ;  /* 0x00011100ff0477ac */ /* 0x000ee20008000a00 */
[----:B------:R-:W-:Y:S01]  /*0420*/  ISETP.NE.AND.EX P1, PT, RZ, UR9, PT, P1 ;  /* 0x00000009ff007c0c */ /* 0x000fe2000bf25310 */
[----:B------:R-:W-:Y:S01]  /*0430*/  UPLOP3.LUT UP3, UPT, UPT, UPT, UPT, 0x80, 0x8 ;  /* 0x000000000008789c */ /* 0x000fe20003f6f070 */
[----:B---3--:R-:W-:-:S04]  /*0440*/  ISETP.NE.U32.AND P2, PT, RZ, UR4, PT ;  /* 0x00000004ff007c0c */ /* 0x008fc8000bf45070 */
[----:B------:R-:W-:-:S13]  /*0450*/  ISETP.NE.AND.EX P2, PT, RZ, UR5, PT, P2 ;  /* 0x00000005ff007c0c */ /* 0x000fda000bf45320 */
[----:B------:R-:W-:Y:S05]  /*0460*/  @P2 BRA P1, `(.L_x_8) ;  /* 0x0000000000282947 */ /* 0x000fea0000800000 */
[----:B-----5:R-:W-:Y:S01]  /*0470*/  R2UR UR6, R72 ;  /* 0x00000000480672ca */ /* 0x020fe200000e0000 */
[----:B------:R-:W-:Y:S02]  /*0480*/  UISETP.NE.U32.AND UP0, UPT, UR8, URZ, UPT ;  /* 0x000000ff0800728c */ /* 0x000fe4000bf05070 */
[----:B------:R-:W-:Y:S02]  /*0490*/  UISETP.NE.U32.AND UP1, UPT, UR4, URZ, UPT ;  /* 0x000000ff0400728c */ /* 0x000fe4000bf25070 */
[----:B------:R-:W-:Y:S02]  /*04a0*/  UISETP.NE.AND.EX UP2, UPT, UR9, URZ, UPT, UP0 ;  /* 0x000000ff0900728c */ /* 0x000fe4000bf45300 */
[----:B------:R-:W-:-:S04]  /*04b0*/  UISETP.NE.AND.EX UP0, UPT, UR5, URZ, UPT, UP1 ;  /* 0x000000ff0500728c */ /* 0x000fc8000bf05310 */
[----:B------:R-:W-:Y:S02]  /*04c0*/  USEL UR4, URZ, 0xffffffff, UP0 ;  /* 0xffffffffff047887 */ /* 0x000fe40008000000 */
[----:B------:R-:W-:-:S04]  /*04d0*/  UISETP.NE.AND UP1, UPT, UR6, URZ, UPT ;  /* 0x000000ff0600728c */ /* 0x000fc8000bf25270 */
[----:B------:R-:W-:-:S04]  /*04e0*/  @!UP2 USEL UR4, URZ, 0xffffffff, UP1 ;  /* 0xffffffffff04a887 */ /* 0x000fc80008800000 */
[----:B------:R-:W-:-:S04]  /*04f0*/  ULOP3.LUT UR4, UR4, 0x1, URZ, 0xc0, !UPT ;  /* 0x0000000104047892 */ /* 0x000fc8000f8ec0ff */
[----:B------:R-:W-:-:S11]  /*0500*/  UISETP.NE.U32.AND UP3, UPT, UR4, 0x1, UPT ;  /* 0x000000010400788c */ /* 0x000fd6000bf65070 */
.L_x_8:
[----:B------:R-:W3:Y:S01]  /*0510*/  SHFL.IDX PT, R0, R145, RZ, 0x1f ;  /* 0x00001fff91007589 */ /* 0x000ee200000e0000 */
[----:B------:R-:W-:-:S04]  /*0520*/  UISETP.NE.AND UP0, UPT, UR25, 0x2, UPT ;  /* 0x000000021900788c */ /* 0x000fc8000bf05270 */
[----:B------:R-:W-:Y:S02]  /*0530*/  UISETP.EQ.AND UP1, UPT, UR33, URZ, !UP0 ;  /* 0x000000ff2100728c */ /* 0x000fe4000c722270 */
[----:B------:R-:W-:-:S04]  /*0540*/  USEL UR37, URZ, 0x1, UP0 ;  /* 0x00000001ff257887 */ /* 0x000fc80008000000 */
[----:B------:R-:W-:Y:S02]  /*0550*/  PLOP3.LUT P3, PT, P0, PT, UP1, 0x80, 0x8 ;  /* 0x000000000008781c */ /* 0x000fe4000076f018 */
[----:B---3--:R-:W-:-:S13]  /*0560*/  ISETP.NE.AND P1, PT, R0, RZ, PT ;  /* 0x000000ff0000720c */ /* 0x008fda0003f25270 */
[----:B------:R-:W-:Y:S05]  /*0570*/  @P1 BRA `(.L_x_9) ;  /* 0x0000000000c01947 */ /* 0x000fea0003800000 */
[----:B------:R-:W-:Y:S01]  /*0580*/  ELECT P1, URZ, PT ;  /* 0x0000000000ff782f */ /* 0x000fe20003820000 */
[----:B------:R-:W-:-:S12]  /*0590*/  BSSY.RECONVERGENT B0, `(.L_x_9) ;  /* 0x000002e000007945 */ /* 0x000fd80003800200 */
[----:B------:R-:W-:Y:S05]  /*05a0*/  @!P1 BRA `(.L_x_10) ;  /* 0x0000000000b09947 */ /* 0x000fea0003800000 */
[----:B------:R-:W-:Y:S01]  /*05b0*/  UMOV UR4, 0x400 ;  /* 0x0000040000047882 */ /* 0x000fe20000000000 */
[----:B------:R-:W-:Y:S01]  /*05c0*/  UMOV UR8, 0x1 ;  /* 0x0000000100087882 */ /* 0x000fe20000000000 */
[----:B------:R-:W-:Y:S01]  /*05d0*/  UMOV UR6, 0x5 ;  /* 0x0000000500067882 */ /* 0x000fe20000000000 */
[----:B------:R-:W-:Y:S02]  /*05e0*/  ULEA UR4, UR45, UR4, 0x18 ;  /* 0x000000042d047291 */ /* 0x000fe4000f8ec0ff */
[----:B------:R-:W-:-:S04]  /*05f0*/  UIADD3 UR8, UPT, UPT, -UR8, 0x100000, URZ ;  /* 0x0010000008087890 */ /* 0x000fc8000fffe1ff */
[----:B------:R-:W-:Y:S02]  /*0600*/  USHF.L.U32 UR9, UR8, 0xb, URZ ;  /* 0x0000000b08097899 */ /* 0x000fe400080006ff */
[----:B------:R-:W-:Y:S02]  /*0610*/  USHF.L.U32 UR8, UR8, 0x1, URZ ;  /* 0x0000000108087899 */ /* 0x000fe400080006ff */
[----:B------:R-:W-:-:S04]  /*0620*/  UIADD3 UR6, UPT, UPT, -UR6, 0x100000, URZ ;  /* 0x0010000006067890 */ /* 0x000fc8000fffe1ff */
[----:B------:R-:W-:Y:S02]  /*0630*/  USHF.L.U32 UR7, UR6, 0xb, URZ ;  /* 0x0000000b06077899 */ /* 0x000fe400080006ff */
[----:B------:R-:W-:Y:S01]  /*0640*/  USHF.L.U32 UR6, UR6, 0x1, URZ ;  /* 0x0000000106067899 */ /* 0x000fe200080006ff */
[----:B------:R-:W3:Y:S03]  /*0650*/  FENCE.VIEW.ASYNC.S ;  /* 0x00000000000073c6 */ /* 0x000ee60000000000 */
[----:B---3--:R3:W4:Y:S08]  /*0660*/  SYNCS.EXCH.64 URZ, [UR4], UR8 ;  /* 0x0000000804ff75b2 */ /* 0x0087300008000100 */
[----:B------:R3:W1:Y:S01]  /*0670*/  SYNCS.EXCH.64 URZ, [UR4+0x80], UR6 ;  /* 0x0000800604ff75b2 */ /* 0x0006620008000100 */
        /* <DEDUP_REMOVED lines=29> */
[----:B------:R3:W1:Y:S02]  /*0850*/  SYNCS.EXCH.64 URZ, [UR4+0xf8], UR6 ;  /* 0x0000f80604ff75b2 */ /* 0x0006640008000100 */
[----:B---34-:R-:W-:Y:S01]  /*0860*/  NOP ;  /* 0x0000000000007918 */ /* 0x018fe20000000000 */
.L_x_10:
[----:B------:R-:W-:Y:S05]  /*0870*/  BSYNC.RECONVERGENT B0 ;  /* 0x0000000000007941 */ /* 0x000fea0003800200 */
.L_x_9:
[----:B------:R-:W3:Y:S01]  /*0880*/  SHFL.IDX PT, R0, R145, RZ, 0x1f ;  /* 0x00001fff91007589 */ /* 0x000ee200000e0000 */
[----:B------:R-:W-:Y:S01]  /*0890*/  NOP ;  /* 0x0000000000007918 */ /* 0x000fe20000000000 */
[----:B---3--:R-:W-:-:S13]  /*08a0*/  ISETP.NE.AND P1, PT, R0, 0x1, PT ;  /* 0x000000010000780c */ /* 0x008fda0003f25270 */
[----:B------:R-:W-:Y:S05]  /*08b0*/  @P1 BRA `(.L_x_11) ;  /* 0x0000000000441947 */ /* 0x000fea0003800000 */
        /* <DEDUP_REMOVED lines=10> */
[----:B------:R-:W-:Y:S01]  /*0960*/  ELECT P1, URZ, PT ;  /* 0x0000000000ff782f */ /* 0x000fe20003820000 */
[----:B------:R-:W3:Y:S02]  /*0970*/  FENCE.VIEW.ASYNC.S ;  /* 0x00000000000073c6 */ /* 0x000ee40000000000 */
[----:B---3--:R3:W4:Y:S08]  /*0980*/  SYNCS.EXCH.64 URZ, [UR4+0x100], UR8 ;  /* 0x0001000804ff75b2 */ /* 0x0087300008000100 */
[----:B------:R3:W1:Y:S01]  /*0990*/  SYNCS.EXCH.64 URZ, [UR4+0x110], UR6 ;  /* 0x0001100604ff75b2 */ /* 0x0006620008000100 */
[----:B------:R3:W1:Y:S01]  /*09a0*/  SYNCS.EXCH.64 URZ, [UR4+0x108], UR8 ;  /* 0x0001080804ff75b2 */ /* 0x0006620008000100 */
[----:B------:R3:W1:Y:S01]  /*09b0*/  SYNCS.EXCH.64 URZ, [UR4+0x118], UR6 ;  /* 0x0001180604ff75b2 */ /* 0x0006620008000100 */
[----:B------:R-:W-:Y:S01]  /*09c0*/  NOP ;  /* 0x0000000000007918 */ /* 0x000fe20000000000 */
.L_x_11:
[----:B------:R-:W2:Y:S01]  /*09d0*/  SHFL.IDX PT, R0, R145, RZ, 0x1f ;  /* 0x00001fff91007589 */ /* 0x000ea200000e0000 */
[----:B------:R-:W-:Y:S01]  /*09e0*/  NOP ;  /* 0x0000000000007918 */ /* 0x000fe20000000000 */
[----:B--2---:R-:W-:-:S13]  /*09f0*/  ISETP.NE.AND P1, PT, R0, 0x3, PT ;  /* 0x000000030000780c */ /* 0x004fda0003f25270 */
[----:B------:R-:W-:Y:S05]  /*0a00*/  @P1 BRA `(.L_x_12) ;  /* 0x00000000002c1947 */ /* 0x000fea0003800000 */
[----:B---3--:R-:W-:Y:S01]  /*0a10*/  UMOV UR6, 0x400 ;  /* 0x0000040000067882 */ /* 0x008fe20000000000 */
[----:B------:R-:W-:Y:S01]  /*0a20*/  UMOV UR4, 0x20 ;  /* 0x0000002000047882 */ /* 0x000fe20000000000 */
[----:B------:R-:W-:Y:S02]  /*0a30*/  ULEA UR6, UR45, UR6, 0x18 ;  /* 0x000000062d067291 */ /* 0x000fe4000f8ec0ff */
[----:B------:R-:W-:-:S04]  /*0a40*/  UIADD3 UR4, UPT, UPT, -UR4, 0x100000, URZ ;  /* 0x0010000004047890 */ /* 0x000fc8000fffe1ff */
[----:B------:R-:W-:Y:S02]  /*0a50*/  USHF.L.U32 UR5, UR4, 0xb, URZ ;  /* 0x0000000b04057899 */ /* 0x000fe400080006ff */
[----:B------:R-:W-:Y:S01]  /*0a60*/  USHF.L.U32 UR4, UR4, 0x1, URZ ;  /* 0x0000000104047899 */ /* 0x000fe200080006ff */
[----:B------:R-:W-:Y:S01]  /*0a70*/  ELECT P1, URZ, PT ;  /* 0x0000000000ff782f */ /* 0x000fe20003820000 */
[----:B------:R-:W2:Y:S10]  /*0a80*/  FENCE.VIEW.ASYNC.S ;  /* 0x00000000000073c6 */ /* 0x000eb40000000000 */
[----:B--2---:R2:W3:Y:S01]  /*0a90*/  SYNCS.EXCH.64 URZ, [UR6+0x120], UR4 ;  /* 0x0001200406ff75b2 */ /* 0x0044e20008000100 */
[----:B------:R2:W1:Y:S01]  /*0aa0*/  SYNCS.EXCH.64 URZ, [UR6+0x128], UR4 ;  /* 0x0001280406ff75b2 */ /* 0x0004620008000100 */
[----:B------:R-:W-:Y:S01]  /*0ab0*/  NOP ;  /* 0x0000000000007918 */ /* 0x000fe20000000000 */
.L_x_12:
[----:B------:R-:W4:Y:S01]  /*0ac0*/  SHFL.IDX PT, R0, R145, RZ, 0x1f ;  /* 0x00001fff91007589 */ /* 0x000f2200000e0000 */
[----:B------:R-:W-:Y:S01]  /*0ad0*/  NOP ;  /* 0x0000000000007918 */ /* 0x000fe20000000000 */
[----:B----4-:R-:W-:-:S13]  /*0ae0*/  ISETP.NE.AND P1, PT, R0, 0x4, PT ;  /* 0x000000040000780c */ /* 0x010fda0003f25270 */
[----:B------:R-:W-:Y:S05]  /*0af0*/  @P1 BRA `(.L_x_13) ;  /* 0x0000000000481947 */ /* 0x000fea0003800000 */
[----:B--23--:R-:W-:Y:S01]  /*0b00*/  UMOV UR4, 0xe20 ;  /* 0x00000e2000047882 */ /* 0x00cfe20000000000 */
[----:B------:R-:W-:Y:S01]  /*0b10*/  UMOV UR6, 0x400 ;  /* 0x0000040000067882 */ /* 0x000fe20000000000 */
[----:B------:R-:W-:Y:S01]  /*0b20*/  USEL UR4, UR4, 0xc20, UP3 ;  /* 0x00000c2004047887 */ /* 0x000fe20009800000 */
        /* <DEDUP_REMOVED lines=9> */
[----:B------:R-:W2:Y:S02]  /*0bc0*/  FENCE.VIEW.ASYNC.S ;  /* 0x00000000000073c6 */ /* 0x000ea40000000000 */
[----:B--2---:R4:W2:Y:S08]  /*0bd0*/  SYNCS.EXCH.64 URZ, [UR6+0x130], UR8 ;  /* 0x0001300806ff75b2 */ /* 0x0048b00008000100 */
[----:B------:R4:W3:Y:S01]  /*0be0*/  SYNCS.EXCH.64 URZ, [UR6+0x140], UR4 ;  /* 0x0001400406ff75b2 */ /* 0x0008e20008000100 */
[----:B------:R4:W1:Y:S01]  /*0bf0*/  SYNCS.EXCH.64 URZ, [UR6+0x138], UR8 ;  /* 0x0001380806ff75b2 */ /* 0x0008620008000100 */
[----:B------:R4:W1:Y:S02]  /*0c00*/  SYNCS.EXCH.64 URZ, [UR6+0x148], UR4 ;  /* 0x0001480406ff75b2 */ /* 0x0008640008000100 */
[----:B----4-:R-:W-:Y:S01]  /*0c10*/  NOP ;  /* 0x0000000000007918 */ /* 0x010fe20000000000 */
.L_x_13:
[----:B------:R-:W4:Y:S01]  /*0c20*/  SHFL.IDX PT, R0, R145, RZ, 0x1f ;  /* 0x00001fff91007589 */ /* 0x000f2200000e0000 */
[----:B------:R-:W-:Y:S01]  /*0c30*/  NOP ;  /* 0x0000000000007918 */ /* 0x000fe20000000000 */
[----:B----4-:R-:W-:-:S13]  /*0c40*/  ISETP.NE.AND P1, PT, R0, 0x5, PT ;  /* 0x000000050000780c */ /* 0x010fda0003f25270 */
[----:B------:R-:W-:Y:S05]  /*0c50*/  @P1 BRA `(.L_x_14) ;  /* 0x0000000000541947 */ /* 0x000fea0003800000 */
[----:B--23--:R-:W-:Y:S01]  /*0c60*/  UMOV UR4, 0x400 ;  /* 0x0000040000047882 */ /* 0x00cfe20000000000 */
        /* <DEDUP_REMOVED lines=14> */
[----:B------:R4:W1:Y:S01]  /*0d50*/  SYNCS.EXCH.64 URZ, [UR4+0x178], UR8 ;  /* 0x0001780804ff75b2 */ /* 0x0008620008000100 */
[----:B------:R4:W1:Y:S01]  /*0d60*/  SYNCS.EXCH.64 URZ, [UR4+0x160], UR6 ;  /* 0x0001600604ff75b2 */ /* 0x0008620008000100 */
[----:B------:R4:W1:Y:S01]  /*0d70*/  SYNCS.EXCH.64 URZ, [UR4+0x180], UR8 ;  /* 0x0001800804ff75b2 */ /* 0x0008620008000100 */
[----:B------:R4:W1:Y:S01]  /*0d80*/  SYNCS.EXCH.64 URZ, [UR4+0x168], UR6 ;  /* 0x0001680604ff75b2 */ /* 0x0008620008000100 */
[----:B------:R4:W1:Y:S02]  /*0d90*/  SYNCS.EXCH.64 URZ, [UR4+0x188], UR8 ;  /* 0x0001880804ff75b2 */ /* 0x0008640008000100 */
[----:B----4-:R-:W-:Y:S01]  /*0da0*/  NOP ;  /* 0x0000000000007918 */ /* 0x010fe20000000000 */
.L_x_14:
[----:B------:R-:W4:Y:S01]  /*0db0*/  SHFL.IDX PT, R0, R145, RZ, 0x1f ;  /* 0x00001fff91007589 */ /* 0x000f2200000e0000 */
[----:B------:R-:W-:Y:S01]  /*0dc0*/  ISETP.NE.OR P0, PT, RZ, UR25, !P0 ;  /* 0x00000019ff007c0c */ /* 0x000fe2000c705670 */
[----:B------:R-:W-:Y:S01]  /*0dd0*/  NOP ;  /* 0x0000000000007918 */ /* 0x000fe20000000000 */
[----:B----4-:R-:W-:-:S13]  /*0de0*/  ISETP.NE.AND P1, PT, R0, 0x3, PT ;  /* 0x000000030000780c */ /* 0x010fda0003f25270 */
[----:B------:R-:W-:Y:S05]  /*0df0*/  @P1 BRA `(.L_x_15) ;  /* 0x0000000000341947 */ /* 0x000fea0003800000 */
[----:B--23--:R-:W-:Y:S01]  /*0e00*/  UMOV UR4, 0x400 ;  /* 0x0000040000047882 */ /* 0x00cfe20000000000 */
[----:B------:R-:W-:Y:S01]  /*0e10*/  UMOV UR6, 0x20 ;  /* 0x0000002000067882 */ /* 0x000fe20000000000 */
[----:B------:R-:W-:Y:S02]  /*0e20*/  ULEA UR4, UR45, UR4, 0x18 ;  /* 0x000000042d047291 */ /* 0x000fe4000f8ec0ff */
[----:B------:R-:W-:-:S04]  /*0e30*/  UIADD3 UR6, UPT, UPT, -UR6, 0x100000, URZ ;  /* 0x0010000006067890 */ /* 0x000fc8000fffe1ff */
[----:B------:R-:W-:Y:S02]  /*0e40*/  USHF.L.U32 UR7, UR6, 0xb, URZ ;  /* 0x0000000b06077899 */ /* 0x000fe400080006ff */
[----:B------:R-:W-:Y:S01]  /*0e50*/  USHF.L.U32 UR6, UR6, 0x1, URZ ;  /* 0x0000000106067899 */ /* 0x000fe200080006ff */
[----:B------:R-:W-:Y:S01]  /*0e60*/  ELECT P1, URZ, PT ;  /* 0x0000000000ff782f */ /* 0x000fe20003820000 */
[----:B------:R-:W2:Y:S10]  /*0e70*/  FENCE.VIEW.ASYNC.S ;  /* 0x00000000000073c6 */ /* 0x000eb40000000000 */
[----:B--2---:R4:W2:Y:S01]  /*0e80*/  SYNCS.EXCH.64 URZ, [UR4+0x190], UR6 ;  /* 0x0001900604ff75b2 */ /* 0x0048a20008000100 */
[----:B------:R4:W3:Y:S01]  /*0e90*/  SYNCS.EXCH.64 URZ, [UR4+0x1a0], UR6 ;  /* 0x0001a00604ff75b2 */ /* 0x0008e20008000100 */
[----:B------:R4:W1:Y:S01]  /*0ea0*/  SYNCS.EXCH.64 URZ, [UR4+0x198], UR6 ;  /* 0x0001980604ff75b2 */ /* 0x0008620008000100 */
[----:B------:R4:W1:Y:S02]  /*0eb0*/  SYNCS.EXCH.64 URZ, [UR4+0x1a8], UR6 ;  /* 0x0001a80604ff75b2 */ /* 0x0008640008000100 */
[----:B----4-:R-:W-:Y:S01]  /*0ec0*/  NOP ;  /* 0x0000000000007918 */ /* 0x010fe20000000000 */
.L_x_15:
[----:B------:R-:W-:Y:S01]  /*0ed0*/  VOTEU.ALL UP0, P0 ;  /* 0x0000000000ff7886 */ /* 0x000fe20000000000 */
[----:B--23--:R-:W-:Y:S01]  /*0ee0*/  UMOV UR4, 0x20 ;  /* 0x0000002000047882 */ /* 0x00cfe20000000000 */
[----:B------:R-:W2:Y:S01]  /*0ef0*/  LDCU UR38, c[0x0][0x36c] ;  /* 0x00006d80ff2677ac */ /* 0x000ea20008000800 */
[----:B------:R-:W-:Y:S01]  /*0f00*/  NOP ;  /* 0x0000000000007918 */ /* 0x000fe20000000000 */
[----:B------:R-:W-:Y:S01]  /*0f10*/  LOP3.LUT R0, R156, 0x1f, RZ, 0xc0, !PT ;  /* 0x0000001f9c007812 */ /* 0x000fe200078ec0ff */
[----:B------:R-:W-:Y:S01]  /*0f20*/  @!UP0 UMOV UR6, 0x400 ;  /* 0x0000040000068882 */ /* 0x000fe20000000000 */
[----:B------:R-:W-:-:S04]  /*0f30*/  @!UP0 UIADD3 UR4, UPT, UPT, -UR4, 0x100000, URZ ;  /* 0x0010000004048890 */ /* 0x000fc8000fffe1ff */
[----:B------:R-:W-:Y:S02]  /*0f40*/  @!UP0 USHF.L.U32 UR5, UR4, 0xb, URZ ;  /* 0x0000000b04058899 */ /* 0x000fe400080006ff */
[----:B------:R-:W-:Y:S02]  /*0f50*/  @!UP0 USHF.L.U32 UR4, UR4, 0x1, URZ ;  /* 0x0000000104048899 */ /* 0x000fe400080006ff */
[----:B------:R-:W-:Y:S01]  /*0f60*/  @!UP0 ULEA UR6, UR45, UR6, 0x18 ;  /* 0x000000062d068291 */ /* 0x000fe2000f8ec0ff */
[----:B------:R-:W-:Y:S01]  /*0f70*/  VOTEU.ALL UP0, P0 ;  /* 0x0000000000ff7886 */ /* 0x000fe20000000000 */
[----:B------:R-:W-:Y:S02]  /*0f80*/  UISETP.NE.AND UP4, UPT, UR25, URZ, UPT ;  /* 0x000000ff1900728c */ /* 0x000fe4000bf85270 */
[----:B--2---:R-:W-:Y:S01]  /*0f90*/  UISETP.EQ.U32.AND UP1, UPT, UR38, 0x1, UPT ;  /* 0x000000012600788c */ /* 0x004fe2000bf22070 */
[----:B------:R-:W2:Y:S07]  /*0fa0*/  FENCE.VIEW.ASYNC.S ;  /* 0x00000000000073c6 */ /* 0x000eae0000000000 */
[----:B--2---:R2:W3:Y:S01]  /*0fb0*/  @!UP0 SYNCS.EXCH.64 URZ, [UR6+0x1b0], UR4 ;  /* 0x0001b00406ff85b2 */ /* 0x0044e20008000100 */
[----:B------:R-:W-:Y:S05]  /*0fc0*/  BRA.U !UP1, `(.L_x_16) ;  /* 0x0000000109087547 */ /* 0x000fea000b800000 */
[----:B-1-3--:R-:W-:Y:S01]  /*0fd0*/  UCGABAR_ARV ;  /* 0x00000000000079c7 */ /* 0x00afe20008000000 */
[----:B------:R-:W-:Y:S05]  /*0fe0*/  BRA `(.L_x_17) ;  /* 0x0000000000047947 */ /* 0x000fea0003800000 */
.L_x_16:
[----:B-1-3--:R-:W-:Y:S01]  /*0ff0*/  NOP ;  /* 0x0000000000007918 */ /* 0x00afe20000000000 */
.L_x_17:
[----:B------:R-:W1:Y:S01]  /*1000*/  S2UR UR30, SR_CTAID.X ;  /* 0x00000000001e79c3 */ /* 0x000e620000002500 */
[----:B------:R-:W-:-:S05]  /*1010*/  CS2R.32 R3, SR_CgaSize ;  /* 0x0000000000037805 */ /* 0x000fca0000008a00 */
[----:B------:R-:W-:-:S05]  /*1020*/  IMAD R3, R3, -0xa0, RZ ;  /* 0xffffff6003037824 */ /* 0x000fca00078e02ff */
[----:B------:R-:W-:-:S14]  /*1030*/  R2UR UR10, R3 ;  /* 0x00000000030a72ca */ /* 0x000fdc00000e0000 */
[----:B------:R-:W3:Y:S01]  /*1040*/  LDCU UR10, c[0x0][UR10+0x2b0] ;  /* 0x000056000a0a77ac */ /* 0x000ee20008000800 */
[----:B------:R-:W-:-:S05]  /*1050*/  CS2R.32 R3, SR_CgaSize ;  /* 0x0000000000037805 */ /* 0x000fca0000008a00 */
[----:B------:R-:W-:-:S05]  /*1060*/  IMAD R3, R3, -0xa0, RZ ;  /* 0xffffff6003037824 */ /* 0x000fca00078e02ff */
[----:B------:R-:W-:-:S14]  /*1070*/  R2UR UR8, R3 ;  /* 0x00000000030872ca */ /* 0x000fdc00000e0000 */
[----:B------:R-:W4:Y:S01]  /*1080*/  LDCU UR8, c[0x0][UR8+0x2b4] ;  /* 0x00005680080877ac */ /* 0x000f220008000800 */
[----:B------:R-:W4:Y:S01]  /*1090*/  S2UR UR9, SR_CTAID.Y ;  /* 0x00000000000979c3 */ /* 0x000f220000002600 */
[----:B--2---:R-:W-:Y:S02]  /*10a0*/  USHF.R.U32.HI UR5, URZ, 0x1, UR45 ;  /* 0x00000001ff057899 */ /* 0x004fe4000801162d */
[----:B------:R-:W-:Y:S02]  /*10b0*/  ULOP3.LUT UR6, UR33, 0xc, UR45, 0xf8, !UPT ;  /* 0x0000000c21067892 */ /* 0x000fe4000f8ef82d */
[----:B------:R-:W-:Y:S01]  /*10c0*/  USHF.R.U32.HI UR4, URZ, 0x2, UR45 ;  /* 0x00000002ff047899 */ /* 0x000fe2000801162d */
[----:B------:R-:W-:-:S05]  /*10d0*/  CS2R.32 R3, SR_CgaSize ;  /* 0x0000000000037805 */ /* 0x000fca0000008a00 */
[----:B------:R-:W-:-:S05]  /*10e0*/  IMAD R3, R3, -0xa0, RZ ;  /* 0xffffff6003037824 */ /* 0x000fca00078e02ff */
[----:B------:R-:W-:-:S14]  /*10f0*/  R2UR UR61, R3 ;  /* 0x00000000033d72ca */ /* 0x000fdc00000e0000 */
[----:B------:R-:W2:Y:S01]  /*1100*/  LDCU UR61, c[0x0][UR61+0x2a0] ;  /* 0x000054003d3d77ac */ /* 0x000ea20008000800 */
[----:B------:R-:W1:Y:S01]  /*1110*/  S2UR UR36, SR_CTAID.Z ;  /* 0x00000000002479c3 */ /* 0x000e620000002700 */
[----:B------:R-:W-:-:S05]  /*1120*/  CS2R.32 R3, SR_CgaSize ;  /* 0x0000000000037805 */ /* 0x000fca0000008a00 */
[----:B------:R-:W-:-:S05]  /*1130*/  IMAD R3, R3, -0xa0, RZ ;  /* 0xffffff6003037824 */ /* 0x000fca00078e02ff */
[----:B------:R-:W-:-:S14]  /*1140*/  R2UR UR62, R3 ;  /* 0x00000000033e72ca */ /* 0x000fdc00000e0000 */
[----:B------:R-:W2:Y:S01]  /*1150*/  LDCU UR62, c[0x0][UR62+0x2a4] ;  /* 0x000054803e3e77ac */ /* 0x000ea20008000800 */
[----:B------:R-:W2:Y:S01]  /*1160*/  LDCU UR28, c[0x0][0xb24] ;  /* 0x00016480ff1c77ac */ /* 0x000ea20008000800 */
[----:B-1----:R-:W-:Y:S01]  /*1170*/  I2FP.F32.U32 R3, UR30 ;  /* 0x0000001e00037c45 */ /* 0x002fe20008201000 */
[----:B------:R-:W-:-:S04]  /*1180*/  ULOP3.LUT UR32, UR5, 0x1, URZ, 0xc0, !UPT ;  /* 0x0000000105207892 */ /* 0x000fc8000f8ec0ff */
[----:B---3--:R-:W-:Y:S01]  /*1190*/  FMUL R3, R3, UR10 ;  /* 0x0000000a03037c20 */ /* 0x008fe20008400000 */
[----:B------:R-:W-:Y:S01]  /*11a0*/  UISETP.GT.U32.AND UP0, UPT, UR6, 0xffff, UPT ;  /* 0x0000ffff0600788c */ /* 0x000fe2000bf04070 */
[----:B----4-:R-:W-:Y:S01]  /*11b0*/  I2FP.F32.U32 R2, UR9 ;  /* 0x0000000900027c45 */ /* 0x010fe20008201000 */
[----:B------:R-:W-:-:S03]  /*11c0*/  ULOP3.LUT UR7, UR45, 0x3, URZ, 0xc0, !UPT ;  /* 0x000000032d077892 */ /* 0x000fc6000f8ec0ff */
[----:B------:R-:W1:Y:S01]  /*11d0*/  F2I.U32.TRUNC.NTZ R3, R3 ;  /* 0x0000000300037305 */ /* 0x000e62000020f000 */
[----:B------:R-:W-:Y:S01]  /*11e0*/  ULOP3.LUT UR31, UR4, 0x3, URZ, 0xc0, !UPT ;  /* 0x00000003041f7892 */ /* 0x000fe2000f8ec0ff */
[----:B------:R-:W-:Y:S01]  /*11f0*/  FMUL R2, R2, UR8 ;  /* 0x0000000802027c20 */ /* 0x000fe20008400000 */
[----:B------:R-:W-:Y:S02]  /*1200*/  USEL UR4, UR6, 0xffff, !UP0 ;  /* 0x0000ffff06047887 */ /* 0x000fe4000c000000 */
[----:B------:R-:W-:Y:S02]  /*1210*/  UISETP.GT.U32.AND UP1, UPT, UR7, 0xffff, UPT ;  /* 0x0000ffff0700788c */ /* 0x000fe4000bf24070 */
[----:B------:R-:W-:Y:S01]  /*1220*/  ULOP3.LUT UR4, UR4, 0xffff, URZ, 0xc0, !UPT ;  /* 0x0000ffff04047892 */ /* 0x000fe2000f8ec0ff */
[----:B------:R-:W3:Y:S01]  /*1230*/  F2I.U32.TRUNC.NTZ R2, R2 ;  /* 0x0000000200027305 */ /* 0x000ee2000020f000 */
[----:B------:R-:W-:Y:S01]  /*1240*/  USEL UR7, UR7, 0xffff, !UP1 ;  /* 0x0000ffff07077887 */ /* 0x000fe2000c800000 */
[----:B------:R-:W-:Y:S01]  /*1250*/  UMOV UR21, 0x5 ;  /* 0x0000000500157882 */ /* 0x000fe20000000000 */
[----:B------:R-:W-:-:S02]  /*1260*/  USHF.L.U32 UR27, UR45, 0x9, URZ ;  /* 0x000000092d1b7899 */ /* 0x000fc400080006ff */
[----:B------:R-:W-:Y:S01]  /*1270*/  USHF.L.U32 UR21, UR21, UR4, URZ ;  /* 0x0000000415157299 */ /* 0x000fe200080006ff */
[----:B-1----:R-:W-:Y:S01]  /*1280*/  R2UR UR5, R3 ;  /* 0x00000000030572ca */ /* 0x002fe200000e0000 */
[----:B------:R-:W-:Y:S01]  /*1290*/  USHF.L.U32 UR26, UR45, 0xa, URZ ;  /* 0x0000000a2d1a7899 */ /* 0x000fe200080006ff */
[----:B------:R-:W-:Y:S01]  /*12a0*/  PRMT R3, RZ, 0x7610, R3 ;  /* 0x00007610ff037816 */ /* 0x000fe20000000003 */
[----:B------:R-:W-:Y:S01]  /*12b0*/  ULOP3.LUT UR7, UR7, 0xffff, URZ, 0xc0, !UPT ;  /* 0x0000ffff07077892 */ /* 0x000fe2000f8ec0ff */
[----:B------:R-:W-:Y:S01]  /*12c0*/  UMOV UR24, 0x1111 ;  /* 0x0000111100187882 */ /* 0x000fe20000000000 */
[----:B------:R-:W1:Y:S01]  /*12d0*/  LDCU UR42, c[0x0][0xb24] ;  /* 0x00016480ff2a77ac */ /* 0x000e620008000800 */
[----:B---3--:R-:W-:Y:S02]  /*12e0*/  R2UR UR8, R2 ;  /* 0x00000000020872ca */ /* 0x008fe400000e0000 */
[----:B------:R-:W-:Y:S01]  /*12f0*/  PRMT R2, RZ, 0x7610, R2 ;  /* 0x00007610ff027816 */ /* 0x000fe20000000002 */
[----:B------:R-:W3:Y:S04]  /*1300*/  LDCU UR35, c[0x0][0xb30] ;  /* 0x00016600ff2377ac */ /* 0x000ee80008000800 */
[----:B------:R-:W-:-:S02]  /*1310*/  UIADD3 UR5, UPT, UPT, -UR5, URZ, URZ ;  /* 0x000000ff05057290 */ /* 0x000fc4000fffe1ff */
[----:B------:R-:W-:Y:S02]  /*1320*/  UISETP.NE.AND UP5, UPT, UR25, 0x2, UPT ;  /* 0x000000021900788c */ /* 0x000fe4000bfa5270 */
[----:B------:R-:W-:Y:S02]  /*1330*/  ULOP3.LUT UR27, UR27, 0x1800, URZ, 0xc0, !UPT ;  /* 0x000018001b1b7892 */ /* 0x000fe4000f8ec0ff */
[----:B------:R-:W-:Y:S02]  /*1340*/  UIADD3 UR4, UPT, UPT, -UR8, URZ, URZ ;  /* 0x000000ff08047290 */ /* 0x000fe4000fffe1ff */
[----:B------:R-:W-:Y:S02]  /*1350*/  ULOP3.LUT UR26, UR26, 0x800, URZ, 0xc0, !UPT ;  /* 0x000008001a1a7892 */ /* 0x000fe4000f8ec0ff */
[----:B--2---:R-:W-:Y:S01]  /*1360*/  UISETP.GE.AND UP6, UPT, UR28, 0x1, UPT ;  /* 0x000000011c00788c */ /* 0x004fe2000bfc6270 */
[----:B------:R-:W-:Y:S01]  /*1370*/  UMOV UR20, UR9 ;  /* 0x0000000900147c82 */ /* 0x000fe20008000000 */
[----:B------:R-:W-:Y:S01]  /*1380*/  UMOV UR16, UR30 ;  /* 0x0000001e00107c82 */ /* 0x000fe20008000000 */
[----:B------:R-:W-:-:S02]  /*1390*/  USHF.L.U32 UR24, UR24, UR7, URZ ;  /* 0x0000000718187299 */ /* 0x000fc400080006ff */
[----:B------:R-:W-:Y:S02]  /*13a0*/  UIMAD UR61, UR61, UR5, UR30 ;  /* 0x000000053d3d72a4 */ /* 0x000fe4000f8e021e */
[----:B------:R-:W-:Y:S01]  /*13b0*/  UIMAD UR62, UR62, UR4, UR9 ;  /* 0x000000043e3e72a4 */ /* 0x000fe2000f8e0209 */
[----:B-1-3--:R-:W-:Y:S11]  /*13c0*/  BRA.U UP4, `(.L_x_18) ;  /* 0x0000000104ac7547 */ /* 0x00aff6000b800000 */
[----:B------:R-:W-:Y:S02]  /*13d0*/  UISETP.NE.AND UP0, UPT, UR62, URZ, UPT ;  /* 0x000000ff3e00728c */ /* 0x000fe4000bf05270 */
[----:B------:R-:W-:Y:S02]  /*13e0*/  ULOP3.LUT UR4, UR61, 0x2, URZ, 0x3c, !UPT ;  /* 0x000000023d047892 */ /* 0x000fe4000f8e3cff */
[----:B------:R-:W-:Y:S02]  /*13f0*/  UISETP.GT.U32.AND UP1, UPT, UR61, 0x1, UP0 ;  /* 0x000000013d00788c */ /* 0x000fe40008724070 */
[----:B------:R-:W-:Y:S02]  /*1400*/  UISETP.NE.AND UP2, UPT, UR62, 0x1, UPT ;  /* 0x000000013e00788c */ /* 0x000fe4000bf45270 */
[----:B------:R-:W-:Y:S02]  /*1410*/  UISETP.GT.U32.AND UP0, UPT, UR4, 0x1, UP0 ;  /* 0x000000010400788c */ /* 0x000fe40008704070 */
[----:B------:R-:W-:-:S02]  /*1420*/  USEL UR7, URZ, 0x1, UP1 ;  /* 0x00000001ff077887 */ /* 0x000fc40008800000 */
[----:B------:R-:W-:Y:S02]  /*1430*/  USEL UR8, URZ, 0x2, UP1 ;  /* 0x00000002ff087887 */ /* 0x000fe40008800000 */
[----:B------:R-:W-:Y:S02]  /*1440*/  UISETP.GT.U32.AND UP1, UPT, UR61, 0x1, UP2 ;  /* 0x000000013d00788c */ /* 0x000fe40009724070 */
[----:B------:R-:W-:Y:S02]  /*1450*/  USEL UR12, URZ, 0x4, UP0 ;  /* 0x00000004ff0c7887 */ /* 0x000fe40008000000 */
[----:B------:R-:W-:Y:S02]  /*1460*/  USEL UR15, URZ, 0x8, UP0 ;  /* 0x00000008ff0f7887 */ /* 0x000fe40008000000 */
[----:B------:R-:W-:Y:S02]  /*1470*/  UISETP.GT.U32.AND UP0, UPT, UR4, 0x1, UP2 ;  /* 0x000000010400788c */ /* 0x000fe40009704070 */
[----:B------:R-:W-:-:S02]  /*1480*/  USEL UR6, URZ, 0x10, UP1 ;  /* 0x00000010ff067887 */ /* 0x000fc40008800000 */
[----:B------:R-:W-:Y:S02]  /*1490*/  USEL UR11, URZ, 0x20, UP1 ;  /* 0x00000020ff0b7887 */ /* 0x000fe40008800000 */
[----:B------:R-:W-:Y:S02]  /*14a0*/  UISETP.NE.AND UP1, UPT, UR62, 0x2, UPT ;  /* 0x000000023e00788c */ /* 0x000fe4000bf25270 */
[----:B------:R-:W-:Y:S02]  /*14b0*/  USEL UR14, URZ, 0x40, UP0 ;  /* 0x00000040ff0e7887 */ /* 0x000fe40008000000 */
[----:B------:R-:W-:Y:S02]  /*14c0*/  USEL UR17, URZ, 0x80, UP0 ;  /* 0x00000080ff117887 */ /* 0x000fe40008000000 */
[----:B------:R-:W-:Y:S02]  /*14d0*/  UISETP.GT.U32.AND UP0, UPT, UR61, 0x1, UP1 ;  /* 0x000000013d00788c */ /* 0x000fe40008f04070 */
[----:B------:R-:W-:-:S02]  /*14e0*/  UISETP.NE.AND UP2, UPT, UR62, 0x3, UPT ;  /* 0x000000033e00788c */ /* 0x000fc4000bf45270 */
[----:B------:R-:W-:Y:S02]  /*14f0*/  USEL UR5, URZ, 0x100, UP0 ;  /* 0x00000100ff057887 */ /* 0x000fe40008000000 */
[----:B------:R-:W-:Y:S02]  /*1500*/  USEL UR10, URZ, 0x200, UP0 ;  /* 0x00000200ff0a7887 */ /* 0x000fe40008000000 */
[----:B------:R-:W-:Y:S02]  /*1510*/  UISETP.GT.U32.AND UP0, UPT, UR61, 0x1, UP2 ;  /* 0x000000013d00788c */ /* 0x000fe40009704070 */
[----:B------:R-:W-:Y:S02]  /*1520*/  UIADD3 UR5, UPT, UPT, UR5, UR6, UR7 ;  /* 0x0000000605057290 */ /* 0x000fe4000fffe007 */
[----:B------:R-:W-:Y:S02]  /*1530*/  USEL UR9, URZ, 0x1000, UP0 ;  /* 0x00001000ff097887 */ /* 0x000fe40008000000 */
[----:B------:R-:W-:-:S02]  /*1540*/  USEL UR13, URZ, 0x2000, UP0 ;  /* 0x00002000ff0d7887 */ /* 0x000fc40008000000 */
[----:B------:R-:W-:Y:S02]  /*1550*/  UIADD3 UR5, UPT, UPT, UR8, UR9, UR5 ;  /* 0x0000000908057290 */ /* 0x000fe4000fffe005 */
[----:B------:R-:W-:Y:S02]  /*1560*/  UISETP.GT.U32.AND UP1, UPT, UR4, 0x1, UP1 ;  /* 0x000000010400788c */ /* 0x000fe40008f24070 */
[----:B------:R-:W-:Y:S02]  /*1570*/  UIADD3 UR5, UPT, UPT, UR10, UR11, UR5 ;  /* 0x0000000b0a057290 */ /* 0x000fe4000fffe005 */
[----:B------:R-:W-:Y:S02]  /*1580*/  UISETP.GT.U32.AND UP0, UPT, UR4, 0x1, UP2 ;  /* 0x000000010400788c */ /* 0x000fe40009704070 */
[----:B------:R-:W-:Y:S02]  /*1590*/  USEL UR4, URZ, 0x400, UP1 ;  /* 0x00000400ff047887 */ /* 0x000fe40008800000 */
[----:B------:R-:W-:-:S02]  /*15a0*/  UIADD3 UR5, UPT, UPT, UR12, UR13, UR5 ;  /* 0x0000000d0c057290 */ /* 0x000fc4000fffe005 */
[----:B------:R-:W-:Y:S02]  /*15b0*/  USEL UR6, URZ, 0x4000, UP0 ;  /* 0x00004000ff067887 */ /* 0x000fe40008000000 */
[----:B------:R-:W-:Y:S02]  /*15c0*/  UIADD3 UR5, UPT, UPT, UR4, UR14, UR5 ;  /* 0x0000000e04057290 */ /* 0x000fe4000fffe005 */
[----:B------:R-:W-:Y:S02]  /*15d0*/  USEL UR7, URZ, 0x800, UP1 ;  /* 0x00000800ff077887 */ /* 0x000fe40008800000 */
[----:B------:R-:W-:Y:S02]  /*15e0*/  ULOP3.LUT UR4, UR61, 0xfffffffe, URZ, 0xc0, !UPT ;  /* 0xfffffffe3d047892 */ /* 0x000fe4000f8ec0ff */
[----:B------:R-:W-:Y:S02]  /*15f0*/  UIADD3 UR5, UPT, UPT, UR15, UR6, UR5 ;  /* 0x000000060f057290 */ /* 0x000fe4000fffe005 */
[----:B------:R-:W-:-:S02]  /*1600*/  ULEA UR4, UR62, UR4, 0x2 ;  /* 0x000000043e047291 */ /* 0x000fc4000f8e10ff */
[----:B------:R-:W-:Y:S02]  /*1610*/  USEL UR6, URZ, 0x8000, UP0 ;  /* 0x00008000ff067887 */ /* 0x000fe40008000000 */
[----:B------:R-:W-:-:S03]  /*1620*/  UIADD3 UR5, UPT, UPT, UR7, UR17, UR5 ;  /* 0x0000001107057290 */ /* 0x000fc6000fffe005 */
[----:B------:R-:W-:Y:S01]  /*1630*/  UMOV UR7, 0x3 ;  /* 0x0000000300077882 */ /* 0x000fe20000000000 */
[----:B------:R-:W-:Y:S02]  /*1640*/  UIADD3 UR5, UPT, UPT, UR5, UR6, URZ ;  /* 0x0000000605057290 */ /* 0x000fe4000fffe0ff */
[----:B------:R-:W-:-:S04]  /*1650*/  USHF.L.U32 UR4, UR7, UR4, URZ ;  /* 0x0000000407047299 */ /* 0x000fc800080006ff */
[----:B------:R-:W-:Y:S02]  /*1660*/  MOV R3, UR5 ;  /* 0x0000000500037c02 */ /* 0x000fe40008000f00 */
[----:B------:R-:W-:Y:S02]  /*1670*/  MOV R2, UR4 ;  /* 0x0000000400027c02 */ /* 0x000fe40008000f00 */
.L_x_18:
[----:B------:R-:W-:Y:S05]  /*1680*/  BRA.U !UP6, `(.L_x_19) ;  /* 0x000000010ed47547 */ /* 0x000fea000b800000 */
[----:B------:R-:W1:Y:S01]  /*1690*/  LDCU.128 UR12, c[0x0][0xb10] ;  /* 0x00016200ff0c77ac */ /* 0x000e620008000c00 */
[----:B------:R-:W2:Y:S01]  /*16a0*/  LDCU UR6, c[0x0][0x370] ;  /* 0x00006e00ff0677ac */ /* 0x000ea20008000800 */
[----:B------:R-:W3:Y:S01]  /*16b0*/  LDCU UR5, c[0x0][0x374] ;  /* 0x00006e80ff0577ac */ /* 0x000ee20008000800 */
[----:B------:R-:W4:Y:S01]  /*16c0*/  LDCU UR29, c[0x0][0xb0c] ;  /* 0x00016180ff1d77ac */ /* 0x000f220008000800 */
[----:B------:R-:W4:Y:S01]  /*16d0*/  LDCU UR4, c[0x0][0xb20] ;  /* 0x00016400ff0477ac */ /* 0x000f220008000800 */
[----:B------:R-:W4:Y:S01]  /*16e0*/  LDCU.64 UR8, c[0x0][0xb28] ;  /* 0x00016500ff0877ac */ /* 0x000f220008000a00 */
[----:B-1----:R-:W-:Y:S02]  /*16f0*/  UISETP.NE.AND UP0, UPT, UR14, 0x1, UPT ;  /* 0x000000010e00788c */ /* 0x002fe4000bf05270 */
[----:B---3--:R-:W-:Y:S02]  /*1700*/  UIMAD.WIDE.U32 UR10, UR5, UR15, URZ ;  /* 0x0000000f050a72a5 */ /* 0x008fe4000f8e00ff */
[----:B--2---:R-:W-:-:S02]  /*1710*/  UIMAD.WIDE.U32 UR18, UR6, UR12, URZ ;  /* 0x0000000c061272a5 */ /* 0x004fc4000f8e00ff */
[----:B----4-:R-:W-:Y:S02]  /*1720*/  UISETP.NE.AND UP1, UPT, UR29, 0x1, UPT ;  /* 0x000000011d00788c */ /* 0x010fe4000bf25270 */
[----:B------:R-:W-:Y:S01]  /*1730*/  UISETP.NE.AND UP2, UPT, UR28, 0x1, UPT ;  /* 0x000000011c00788c */ /* 0x000fe2000bf45270 */
[----:B------:R-:W-:Y:S02]  /*1740*/  UMOV UR10, UR11 ;  /* 0x0000000b000a7c82 */ /* 0x000fe40008000000 */
[----:B------:R-:W-:Y:S01]  /*1750*/  UMOV UR18, UR19 ;  /* 0x0000001300127c82 */ /* 0x000fe20008000000 */
[----:B------:R-:W-:Y:S02]  /*1760*/  @UP0 USHF.R.U32.HI UR5, URZ, UR4, UR10 ;  /* 0x00000004ff050299 */ /* 0x000fe4000801160a */
[----:B------:R-:W-:Y:S02]  /*1770*/  UIMAD.WIDE.U32 UR22, UR20, UR15, URZ ;  /* 0x0000000f141672a5 */ /* 0x000fe4000f8e00ff */
[----:B------:R-:W-:-:S02]  /*1780*/  UIMAD.WIDE.U32 UR10, UR5, UR8, URZ ;  /* 0x00000008050a72a5 */ /* 0x000fc4000f8e00ff */
[----:B------:R-:W-:Y:S02]  /*1790*/  @UP1 USHF.R.U32.HI UR6, URZ, UR13, UR18 ;  /* 0x0000000dff061299 */ /* 0x000fe40008011612 */
[----:B------:R-:W-:Y:S02]  /*17a0*/  UIMAD.WIDE.U32 UR16, UR30, UR12, URZ ;  /* 0x0000000c1e1072a5 */ /* 0x000fe4000f8e00ff */
[----:B------:R-:W-:Y:S01]  /*17b0*/  UIMAD.WIDE.U32 UR18, UR6, UR8, URZ ;  /* 0x00000008061272a5 */ /* 0x000fe2000f8e00ff */
[----:B------:R-:W-:Y:S01]  /*17c0*/  UMOV UR22, UR23 ;  /* 0x0000001700167c82 */ /* 0x000fe20008000000 */
[----:B------:R-:W-:Y:S01]  /*17d0*/  UMOV UR10, UR11 ;  /* 0x0000000b000a7c82 */ /* 0x000fe20008000000 */
[----:B------:R-:W-:Y:S02]  /*17e0*/  USHF.R.U32.HI UR22, URZ, UR4, UR22 ;  /* 0x00000004ff167299 */ /* 0x000fe40008011616 */
[----:B------:R-:W-:Y:S02]  /*17f0*/  @UP2 USHF.R.U32.HI UR5, URZ, UR9, UR10 ;  /* 0x00000009ff052299 */ /* 0x000fe4000801160a */
[----:B------:R-:W-:Y:S01]  /*1800*/  UMOV UR7, UR19 ;  /* 0x0000001300077c82 */ /* 0x000fe20008000000 */
[----:B------:R-:W-:Y:S01]  /*1810*/  UMOV UR16, UR17 ;  /* 0x0000001100107c82 */ /* 0x000fe20008000000 */
[----:B------:R-:W-:-:S02]  /*1820*/  @UP2 USHF.R.U32.HI UR6, URZ, UR9, UR7 ;  /* 0x00000009ff062299 */ /* 0x000fc40008011607 */
[----:B------:R-:W-:Y:S02]  /*1830*/  USHF.R.U32.HI UR16, URZ, UR13, UR16 ;  /* 0x0000000dff107299 */ /* 0x000fe40008011610 */
[----:B------:R-:W-:Y:S02]  /*1840*/  USEL UR4, UR20, UR22, !UP0 ;  /* 0x0000001614047287 */ /* 0x000fe4000c000000 */
[----:B------:R-:W-:Y:S02]  /*1850*/  UIMAD UR7, UR5, UR28, URZ ;  /* 0x0000001c050772a4 */ /* 0x000fe4000f8e02ff */
[----:B------:R-:W-:Y:S02]  /*1860*/  USEL UR5, UR30, UR16, !UP1 ;  /* 0x000000101e057287 */ /* 0x000fe4000c800000 */
[----:B------:R-:W-:Y:S02]  /*1870*/  UIMAD UR12, UR6, UR28, URZ ;  /* 0x0000001c060c72a4 */ /* 0x000fe4000f8e02ff */
[----:B------:R-:W-:-:S02]  /*1880*/  UISETP.GE.AND UP0, UPT, UR4, UR7, UPT ;  /* 0x000000070400728c */ /* 0x000fc4000bf06270 */
[----:B------:R-:W-:Y:S02]  /*1890*/  UIMAD.WIDE.U32 UR10, UR4, UR8, URZ ;  /* 0x00000008040a72a5 */ /* 0x000fe4000f8e00ff */
[----:B------:R-:W-:Y:S02]  /*18a0*/  UISETP.GE.OR UP0, UPT, UR5, UR12, UP0 ;  /* 0x0000000c0500728c */ /* 0x000fe40008706670 */
[----:B------:R-:W-:Y:S02]  /*18b0*/  UIMAD.WIDE.U32 UR12, UR5, UR8, URZ ;  /* 0x00000008050c72a5 */ /* 0x000fe4000f8e00ff */
[----:B------:R-:W-:Y:S01]  /*18c0*/  UIADD3 UR10, UPT, UPT, -UR4, URZ, URZ ;  /* 0x000000ff040a7290 */ /* 0x000fe2000fffe1ff */
[----:B------:R-:W-:Y:S01]  /*18d0*/  UMOV UR8, UR11 ;  /* 0x0000000b00087c82 */ /* 0x000fe20008000000 */
[----:B------:R-:W-:Y:S02]  /*18e0*/  UIADD3 UR16, UPT, UPT, -UR5, URZ, URZ ;  /* 0x000000ff05107290 */ /* 0x000fe4000fffe1ff */
[----:B------:R-:W-:-:S03]  /*18f0*/  USHF.R.U32.HI UR8, URZ, UR9, UR8 ;  /* 0x00000009ff087299 */ /* 0x000fc60008011608 */
[----:B------:R-:W-:Y:S01]  /*1900*/  @!UP0 UMOV UR7, UR13 ;  /* 0x0000000d00078c82 */ /* 0x000fe20008000000 */
[----:B------:R-:W-:Y:S02]  /*1910*/  UIMAD UR20, UR14, UR10, UR20 ;  /* 0x0000000a0e1472a4 */ /* 0x000fe4000f8e0214 */
[----:B------:R-:W-:Y:S02]  /*1920*/  USEL UR8, UR4, UR8, !UP2 ;  /* 0x0000000804087287 */ /* 0x000fe4000d000000 */
[----:B------:R-:W-:Y:S02]  /*1930*/  @!UP0 USHF.R.U32.HI UR7, URZ, UR9, UR7 ;  /* 0x00000009ff078299 */ /* 0x000fe40008011607 */
[----:B------:R-:W-:Y:S02]  /*1940*/  UIADD3 UR9, UPT, UPT, -UR8, URZ, URZ ;  /* 0x000000ff08097290 */ /* 0x000fe4000fffe1ff */
[----:B------:R-:W-:Y:S02]  /*1950*/  @!UP0 USEL UR7, UR5, UR7, !UP2 ;  /* 0x0000000705078287 */ /* 0x000fe4000d000000 */
[----:B------:R-:W-:-:S02]  /*1960*/  UIMAD UR9, UR28, UR9, UR4 ;  /* 0x000000091c0972a4 */ /* 0x000fc4000f8e0204 */
[----:B------:R-:W-:Y:S02]  /*1970*/  @!UP0 UIADD3 UR8, UPT, UPT, UR8, -UR7, URZ ;  /* 0x8000000708088290 */ /* 0x000fe4000fffe0ff */
[----:B------:R-:W-:Y:S02]  /*1980*/  @!UP0 UIMAD UR6, UR9, UR6, UR7 ;  /* 0x00000006090682a4 */ /* 0x000fe4000f8e0207 */
[----:B------:R-:W-:Y:S02]  /*1990*/  @!UP0 UIMAD UR4, UR8, UR28, UR5 ;  /* 0x0000001c080482a4 */ /* 0x000fe4000f8e0205 */
[----:B------:R-:W-:Y:S02]  /*19a0*/  UIMAD UR16, UR29, UR16, UR30 ;  /* 0x000000101d1072a4 */ /* 0x000fe4000f8e021e */
[----:B------:R-:W-:Y:S01]  /*19b0*/  UIMAD UR20, UR4, UR14, UR20 ;  /* 0x0000000e041472a4 */ /* 0x000fe2000f8e0214 */
[----:B------:R-:W-:Y:S02]  /*19c0*/  @!UP0 UMOV UR5, UR6 ;  /* 0x0000000600058c82 */ /* 0x000fe40008000000 */
[----:B------:R-:W-:-:S12]  /*19d0*/  UIMAD UR16, UR5, UR29, UR16 ;  /* 0x0000001d051072a4 */ /* 0x000fd8000f8e0210 */
.L_x_19:
[----:B------:R-:W-:-:S09]  /*19e0*/  UISETP.NE.AND UP0, UPT, UR35, 0x1, UPT ;  /* 0x000000012300788c */ /* 0x000fd2000bf05270 */
[----:B------:R-:W-:Y:S05]  /*19f0*/  BRA.U UP0, `(.L_x_20) ;  /* 0x0000000100447547 */ /* 0x000fea000b800000 */
[----:B------:R-:W1:Y:S01]  /*1a00*/  LDCU.128 UR8, c[0x0][0xb10] ;  /* 0x00016200ff0877ac */ /* 0x000e620008000c00 */
[----:B------:R-:W2:Y:S01]  /*1a10*/  LDCU UR12, c[0x0][0xb0c] ;  /* 0x00016180ff0c77ac */ /* 0x000ea20008000800 */
[----:B------:R-:W3:Y:S01]  /*1a20*/  LDCU UR13, c[0x0][0xb20] ;  /* 0x00016400ff0d77ac */ /* 0x000ee20008000800 */
[----:B-1----:R-:W-:Y:S02]  /*1a30*/  UIMAD.WIDE.U32 UR6, UR16, UR8, URZ ;  /* 0x00000008100672a5 */ /* 0x002fe4000f8e00ff */
[----:B------:R-:W-:Y:S02]  /*1a40*/  UIMAD.WIDE.U32 UR4, UR20, UR11, URZ ;  /* 0x0000000b140472a5 */ /* 0x000fe4000f8e00ff */
[----:B--2---:R-:W-:Y:S02]  /*1a50*/  UISETP.NE.AND UP1, UPT, UR12, 0x1, UPT ;  /* 0x000000010c00788c */ /* 0x004fe4000bf25270 */
[----:B------:R-:W-:Y:S01]  /*1a60*/  UISETP.NE.AND UP0, UPT, UR10, 0x1, UPT ;  /* 0x000000010a00788c */ /* 0x000fe2000bf05270 */
[----:B------:R-:W-:-:S02]  /*1a70*/  UMOV UR6, UR7 ;  /* 0x0000000700067c82 */ /* 0x000fc40008000000 */
[----:B------:R-:W-:Y:S01]  /*1a80*/  UMOV UR4, UR5 ;  /* 0x0000000500047c82 */ /* 0x000fe20008000000 */
[----:B------:R-:W-:Y:S02]  /*1a90*/  USHF.R.U32.HI UR9, URZ, UR9, UR6 ;  /* 0x00000009ff097299 */ /* 0x000fe40008011606 */
[----:B---3--:R-:W-:Y:S02]  /*1aa0*/  USHF.R.U32.HI UR4, URZ, UR13, UR4 ;  /* 0x0000000dff047299 */ /* 0x008fe40008011604 */
[----:B------:R-:W-:Y:S02]  /*1ab0*/  USEL UR5, UR16, UR9, !UP1 ;  /* 0x0000000910057287 */ /* 0x000fe4000c800000 */
[----:B------:R-:W-:-:S04]  /*1ac0*/  USEL UR4, UR20, UR4, !UP0 ;  /* 0x0000000414047287 */ /* 0x000fc8000c000000 */
[----:B------:R-:W-:Y:S02]  /*1ad0*/  UIADD3 UR6, UPT, UPT, -UR4, UR5, URZ ;  /* 0x0000000504067290 */ /* 0x000fe4000fffe1ff */
[----:B------:R-:W-:Y:S02]  /*1ae0*/  UIADD3 UR4, UPT, UPT, UR4, -UR5, URZ ;  /* 0x8000000504047290 */ /* 0x000fe4000fffe0ff */
[----:B------:R-:W-:Y:S02]  /*1af0*/  UIMAD UR20, UR6, UR10, UR20 ;  /* 0x0000000a061472a4 */ /* 0x000fe4000f8e0214 */
[----:B------:R-:W-:-:S12]  /*1b00*/  UIMAD UR16, UR4, UR12, UR16 ;  /* 0x0000000c041072a4 */ /* 0x000fd8000f8e0210 */
.L_x_20:
[----:B------:R-:W-:-:S09]  /*1b10*/  UISETP.EQ.U32.AND UP0, UPT, UR38, 0x1, UPT ;  /* 0x000000012600788c */ /* 0x000fd2000bf02070 */
[----:B------:R-:W-:Y:S05]  /*1b20*/  BRA.U !UP0, `(.L_x_21) ;  /* 0x00000001080c7547 */ /* 0x000fea000b800000 */
[----:B------:R-:W-:Y:S01]  /*1b30*/  UCGABAR_WAIT ;  /* 0x0000000000007dc7 */ /* 0x000fe20008000000 */
[----:B------:R-:W-:Y:S01]  /*1b40*/  CCTL.IVALL ;  /* 0x00000000ff00798f */ /* 0x000fe20002000000 */
[----:B------:R-:W-:Y:S05]  /*1b50*/  BRA `(.L_x_22) ;  /* 0x0000000000047947 */ /* 0x000fea0003800000 */
.L_x_21:
[----:B------:R-:W-:Y:S06]  /*1b60*/  BAR.SYNC.DEFER_BLOCKING 0x0 ;  /* 0x0000000000007b1d */ /* 0x000fec0000010000 */
.L_x_22:
[----:B------:R-:W-:Y:S05]  /*1b70*/  BRA.U UP5, `(.L_x_23) ;  /* 0x0000001905a47547 */ /* 0x000fea000b800000 */
[----:B------:R-:W1:Y:S01]  /*1b80*/  LDCU UR6, c[0x0][0x38c] ;  /* 0x00007180ff0677ac */ /* 0x000e620008000800 */
[----:B------:R-:W-:Y:S01]  /*1b90*/  PLOP3.LUT P1, PT, PT, PT, UP3, 0x80, 0x8 ;  /* 0x000000000008781c */ /* 0x000fe20003f2f038 */
[----:B------:R-:W-:Y:S01]  /*1ba0*/  IMAD.MOV.U32 R12, RZ, RZ, 0x1 ;  /* 0x00000001ff0c7424 */ /* 0x000fe200078e00ff */
[----:B------:R-:W-:Y:S01]  /*1bb0*/  ISETP.NE.AND P2, PT, R0, RZ, P3 ;  /* 0x000000ff0000720c */ /* 0x000fe20001f45270 */
[----:B------:R-:W-:Y:S01]  /*1bc0*/  USHF.L.U32 UR46, UR30, 0x6, URZ ;  /* 0x000000061e2e7899 */ /* 0x000fe200080006ff */
[----:B------:R-:W-:Y:S01]  /*1bd0*/  PLOP3.LUT P1, PT, P1, PT, PT, 0x8, 0x80 ;  /* 0x000000000080781c */ /* 0x000fe20000f2e170 */
[----:B------:R-:W-:Y:S01]  /*1be0*/  USHF.L.U32 UR44, UR30, 0x7, URZ ;  /* 0x000000071e2c7899 */ /* 0x000fe200080006ff */
[----:B------:R-:W-:Y:S01]  /*1bf0*/  CS2R R10, SRZ ;  /* 0x00000000000a7805 */ /* 0x000fe2000001ff00 */
[----:B------:R-:W-:Y:S01]  /*1c00*/  UISETP.NE.AND UP1, UPT, UR25, URZ, UPT ;  /* 0x000000ff1900728c */ /* 0x000fe2000bf25270 */
[----:B------:R-:W-:Y:S01]  /*1c10*/  IMAD.MOV.U32 R9, RZ, RZ, RZ ;  /* 0x000000ffff097224 */ /* 0x000fe200078e00ff */
[----:B------:R-:W-:Y:S01]  /*1c20*/  ULOP3.LUT UR46, UR46, 0x40, URZ, 0xc0, !UPT ;  /* 0x000000402e2e7892 */ /* 0x000fe2000f8ec0ff */
[----:B------:R-:W-:Y:S01]  /*1c30*/  IMAD.MOV.U32 R8, RZ, RZ, 0x1 ;  /* 0x00000001ff087424 */ /* 0x000fe200078e00ff */
[----:B------:R-:W-:Y:S01]  /*1c40*/  ULOP3.LUT UR44, UR44, 0x80, URZ, 0xc0, !UPT ;  /* 0x000000802c2c7892 */ /* 0x000fe2000f8ec0ff */
[----:B------:R-:W2:Y:S01]  /*1c50*/  LDCU UR39, c[0x0][0x370] ;  /* 0x00006e00ff2777ac */ /* 0x000ea20008000800 */
[----:B-1----:R-:W-:Y:S01]  /*1c60*/  UIADD3 UR5, UPT, UPT, UR6, 0x3f, URZ ;  /* 0x0000003f06057890 */ /* 0x002fe2000fffe0ff */
[----:B------:R-:W1:Y:S03]  /*1c70*/  LDCU.64 UR28, c[0x0][0x348] ;  /* 0x00006900ff1c77ac */ /* 0x000e660008000a00 */
[----:B------:R-:W-:-:S02]  /*1c80*/  USHF.R.S32.HI UR4, URZ, 0x1f, UR5 ;  /* 0x0000001fff047899 */ /* 0x000fc40008011405 */
[----:B------:R-:W-:Y:S02]  /*1c90*/  UIADD3 UR48, UPT, UPT, UR6, 0x7e, URZ ;  /* 0x0000007e06307890 */ /* 0x000fe4000fffe0ff */
[----:B------:R-:W-:Y:S02]  /*1ca0*/  ULEA.HI UR4, UR4, UR5, URZ, 0x6 ;  /* 0x0000000504047291 */ /* 0x000fe4000f8f30ff */
[----:B------:R-:W-:Y:S02]  /*1cb0*/  UIADD3 UR5, UPT, UPT, UR6, -0x1, URZ ;  /* 0xffffffff06057890 */ /* 0x000fe4000fffe0ff */
[----:B------:R-:W-:Y:S02]  /*1cc0*/  USHF.R.S32.HI UR41, URZ, 0x6, UR4 ;  /* 0x00000006ff297899 */ /* 0x000fe40008011404 */
[----:B------:R-:W-:Y:S02]  /*1cd0*/  UISETP.GE.U32.AND UP2, UPT, UR5, -0x7f, UPT ;  /* 0xffffff810500788c */ /* 0x000fe4000bf46070 */
[----:B------:R-:W-:Y:S01]  /*1ce0*/  UISETP.LT.U32.AND UP0, UPT, UR41, 0x10, UPT ;  /* 0x000000102900788c */ /* 0x000fe2000bf01070 */
[----:B------:R-:W3:Y:S03]  /*1cf0*/  LDCU UR38, c[0x0][0x374] ;  /* 0x00006e80ff2677ac */ /* 0x000ee60008000800 */
[----:B------:R-:W-:-:S02]  /*1d00*/  USEL UR40, UR41, 0x10, UP0 ;  /* 0x0000001029287887 */ /* 0x000fc40008000000 */
[----:B------:R-:W-:Y:S02]  /*1d10*/  USEL UR25, UR37, 0x2, UP1 ;  /* 0x0000000225197887 */ /* 0x000fe40008800000 */
[----:B------:R-:W-:Y:S02]  /*1d20*/  UIADD3 UR4, UPT, UPT, UR40, -0x1, URZ ;  /* 0xffffffff28047890 */ /* 0x000fe4000fffe0ff */
[----:B------:R-:W-:Y:S02]  /*1d30*/  @UP2 UIADD3 UR4, UPT, UPT, UR40, URZ, URZ ;  /* 0x000000ff28042290 */ /* 0x000fe4000fffe0ff */
[----:B------:R-:W-:Y:S02]  /*1d40*/  ULEA UR46, UR32, UR46, 0x5 ;  /* 0x0000002e202e7291 */ /* 0x000fe4000f8e28ff */
[----:B------:R-:W-:Y:S02]  /*1d50*/  ULEA UR44, UR31, UR44, 0x5 ;  /* 0x0000002c1f2c7291 */ /* 0x000fe4000f8e28ff */
[----:B------:R-:W-:-:S02]  /*1d60*/  UIADD3 UR47, UPT, UPT, UR41, -UR40, URZ ;  /* 0x80000028292f7290 */ /* 0x000fc4000fffe0ff */
[----:B------:R-:W-:Y:S02]  /*1d70*/  UIADD3 UR30, UPT, UPT, UR4, 0x1, URZ ;  /* 0x00000001041e7890 */ /* 0x000fe4000fffe0ff */
[----:B------:R-:W-:Y:S01]  /*1d80*/  UIADD3 UR43, UPT, UPT, -UR4, URZ, URZ ;  /* 0x000000ff042b7290 */ /* 0x000fe2000fffe1ff */
[----:B-123--:R-:W-:-:S11]  /*1d90*/  UMOV UR5, URZ ;  /* 0x000000ff00057c82 */ /* 0x00efd60008000000 */
.L_x_43:
[----:B------:R-:W-:Y:S01]  /*1da0*/  UISETP.NE.AND UP0, UPT, UR45, URZ, UPT ;  /* 0x000000ff2d00728c */ /* 0x000fe2000bf05270 */
[----:B-1----:R-:W1:Y:S08]  /*1db0*/  S2UR UR45, SR_CgaCtaId ;  /* 0x00000000002d79c3 */ /* 0x002e700000008800 */
[----:B------:R-:W-:Y:S05]  /*1dc0*/  BRA.U UP0, `(.L_x_24) ;  /* 0x0000000100347547 */ /* 0x000fea000b800000 */
[----:B------:R-:W2:Y:S01]  /*1dd0*/  S2R R0, SR_CgaCtaId ;  /* 0x0000000000007919 */ /* 0x000ea20000008800 */
[----:B------:R-:W-:Y:S02]  /*1de0*/  MOV R3, 0x400 ;  /* 0x0000040000037802 */ /* 0x000fe40000000f00 */
[----:B------:R-:W-:Y:S02]  /*1df0*/  SHF.L.U32 R2, R8, 0x1f, RZ ;  /* 0x0000001f08027819 */ /* 0x000fe400000006ff */
[----:B--2---:R-:W-:-:S05]  /*1e00*/  LEA R0, R0, R3, 0x18 ;  /* 0x0000000300007211 */ /* 0x004fca00078ec0ff */
[----:B------:R-:W-:-:S04]  /*1e10*/  IMAD R3, R9, 0x8, R0 ;  /* 0x0000000809037824 */ /* 0x000fc800078e0200 */
[----:B------:R-:W2:Y:S02]  /*1e20*/  SYNCS.PHASECHK.TRANS64.TRYWAIT P0, [R3+URZ+0x1a0], R2 ;  /* 0x0001a002030075a7 */ /* 0x000ea400080011ff */
[----:B--2---:R-:W-:Y:S05]  /*1e30*/  @!P0 BRA `(.L_x_25) ;  /* 0x0000007800dc8947 */ /* 0x004fea0003800000 */
.L_x_136:
[----:B------:R-:W-:Y:S01]  /*1e40*/  VIADD R9, R9, 0x1 ;  /* 0x0000000109097836 */ /* 0x000fe20000000000 */
[----:B------:R2:W-:Y:S04]  /*1e50*/  SYNCS.ARRIVE.TRANS64.A1T0 RZ, [R3+URZ+0x190], RZ ;  /* 0x000190ff03ff79a7 */ /* 0x0005e800081000ff */
[----:B------:R-:W-:-:S04]  /*1e60*/  ISETP.NE.AND P0, PT, R9, 0x2, PT ;  /* 0x000000020900780c */ /* 0x000fc80003f05270 */
[----:B------:R-:W-:Y:S02]  /*1e70*/  SEL R9, R9, RZ, P0 ;  /* 0x000000ff09097207 */ /* 0x000fe40000000000 */
[----:B--2---:R-:W-:-:S04]  /*1e80*/  SEL R3, RZ, 0x1, P0 ;  /* 0x00000001ff037807 */ /* 0x004fc80000000000 */
[----:B------:R-:W-:-:S07]  /*1e90*/  LOP3.LUT R8, R8, R3, RZ, 0x3c, !PT ;  /* 0x0000000308087212 */ /* 0x000fce00078e3cff */
.L_x_24:
[----:B------:R-:W-:Y:S01]  /*1ea0*/  UMOV UR6, 0x400 ;  /* 0x0000040000067882 */ /* 0x000fe20000000000 */
[----:B------:R-:W-:Y:S01]  /*1eb0*/  SHF.L.U32 R0, R12, 0x1f, RZ ;  /* 0x0000001f0c007819 */ /* 0x000fe200000006ff */
[----:B-1----:R-:W-:Y:S02]  /*1ec0*/  ULEA UR6, UR45, UR6, 0x18 ;  /* 0x000000062d067291 */ /* 0x002fe4000f8ec0ff */
[----:B------:R-:W-:Y:S02]  /*1ed0*/  UISETP.GE.U32.AND UP0, UPT, UR48, 0x7f, UPT ;  /* 0x0000007f3000788c */ /* 0x000fe4000bf06070 */
[----:B------:R-:W-:Y:S02]  /*1ee0*/  ULEA UR4, UR5, UR6, 0x3 ;  /* 0x0000000605047291 */ /* 0x000fe4000f8e18ff */
[----:B------:R-:W-:Y:S01]  /*1ef0*/  ULEA UR11, UR20, UR46, 0x7 ;  /* 0x0000002e140b7291 */ /* 0x000fe2000f8e38ff */
[----:B------:R-:W-:-:S06]  /*1f00*/  UMOV UR7, URZ ;  /* 0x000000ff00077c82 */ /* 0x000fcc0008000000 */
[----:B------:R1:W2:Y:S01]  /*1f10*/  SYNCS.PHASECHK.TRANS64.TRYWAIT P0, [UR4+0x80], R0 ;  /* 0x00008000ff0075a7 */ /* 0x0002a20008001104 */
[----:B------:R-:W-:-:S04]  /*1f20*/  ULEA.HI UR4, UR16, UR16, URZ, 0x1 ;  /* 0x0000001010047291 */ /* 0x000fc8000f8f08ff */
[----:B------:R-:W-:-:S04]  /*1f30*/  USHF.L.U32 UR4, UR4, 0x7, URZ ;  /* 0x0000000704047899 */ /* 0x000fc800080006ff */
[----:B------:R-:W-:-:S04]  /*1f40*/  ULOP3.LUT UR35, UR4, 0xffffff00, URZ, 0xc0, !UPT ;  /* 0xffffff0004237892 */ /* 0x000fc8000f8ec0ff */
[----:B------:R-:W-:Y:S01]  /*1f50*/  UIADD3 UR35, UPT, UPT, UR44, UR35, URZ ;  /* 0x000000232c237290 */ /* 0x000fe2000fffe0ff */
[----:B------:R-:W-:Y:S11]  /*1f60*/  BRA.U !UP0, `(.L_x_26) ;  /* 0x0000000108c87547 */ /* 0x000ff6000b800000 */
[----:B------:R-:W-:Y:S01]  /*1f70*/  UMOV UR13, UR43 ;  /* 0x0000002b000d7c82 */ /* 0x000fe20008000000 */
[----:B------:R-:W-:Y:S01]  /*1f80*/  UMOV UR4, UR5 ;  /* 0x0000000500047c82 */ /* 0x000fe20008000000 */
[----:B------:R-:W-:-:S05]  /*1f90*/  UMOV UR34, URZ ;  /* 0x000000ff00227c82 */ /* 0x000fca0008000000 */
.L_x_32:
[----:B------:R-:W-:Y:S01]  /*1fa0*/  ULEA UR33, UR4, UR6, 0x3 ;  /* 0x0000000604217291 */ /* 0x000fe2000f8e18ff */
[----:B------:R-:W-:Y:S01]  /*1fb0*/  @P3 MOV R2, 0x6000 ;  /* 0x0000600000023802 */ /* 0x000fe20000000f00 */
[----:B--234-:R-:W-:Y:S10]  /*1fc0*/  @P0 BRA `(.L_x_27) ;  /* 0x00000000000c0947 */ /* 0x01cff40003800000 */
[----:B------:R-:W-:-:S04]  /*1fd0*/  SHF.L.U32 R3, R12, 0x1f, RZ ;  /* 0x0000001f0c037819 */ /* 0x000fc800000006ff */
[----:B------:R-:W2:Y:S02]  /*1fe0*/  SYNCS.PHASECHK.TRANS64.TRYWAIT P0, [UR33+0x80], R3 ;  /* 0x00008003ff0075a7 */ /* 0x000ea40008001121 */
[----:B--2---:R-:W-:Y:S05]  /*1ff0*/  @!P0 BRA `(.L_x_28) ;  /* 0x0000007800808947 */ /* 0x004fea0003800000 */
.L_x_27:
[----:B------:R2:W-:Y:S01]  /*2000*/  @P3 SYNCS.ARRIVE.TRANS64 RZ, [UR33], R2 ;  /* 0x00000002ffff39a7 */ /* 0x0005e20008000021 */
[----:B------:R-:W-:Y:S02]  /*2010*/  ULOP3.LUT UR5, UR25, 0x2, URZ, 0xfc, !UPT ;  /* 0x0000000219057892 */ /* 0x000fe4000f8efcff */
[----:B------:R-:W-:Y:S02]  /*2020*/  UIADD3 UR13, UPT, UPT, UR13, 0x1, URZ ;  /* 0x000000010d0d7890 */ /* 0x000fe4000fffe0ff */
[----:B------:R-:W-:Y:S02]  /*2030*/  UISETP.NE.AND UP0, UPT, UR5, 0x2, UPT ;  /* 0x000000020500788c */ /* 0x000fe4000bf05270 */
[----:B------:R-:W-:-:S07]  /*2040*/  UISETP.NE.AND UP2, UPT, UR13, 0x1, UPT ;  /* 0x000000010d00788c */ /* 0x000fce000bf45270 */
[----:B------:R-:W-:Y:S05]  /*2050*/  BRA.U UP0, `(.L_x_29) ;  /* 0x0000000100047547 */ /* 0x000fea000b800000 */
[----:B------:R-:W-:Y:S05]  /*2060*/  BPT.TRAP 0x1 ;  /* 0x000000040000795c */ /* 0x000fea0000300000 */
.L_x_29:
[----:B------:R-:W-:Y:S04]  /*2070*/  BSSY.RECONVERGENT B0, `(.L_x_30) ;  /* 0x0000003000007945 */ /* 0x000fe80003800200 */
[----:B------:R-:W-:Y:S05]  /*2080*/  @!P2 BRA `(.L_x_31) ;  /* 0x000000000004a947 */ /* 0x000fea0003800000 */
[----:B------:R-:W-:Y:S05]  /*2090*/  BPT.TRAP 0x1 ;  /* 0x000000040000795c */ /* 0x000fea0000300000 */
.L_x_31:
[----:B------:R-:W-:Y:S05]  /*20a0*/  BSYNC.RECONVERGENT B0 ;  /* 0x0000000000007941 */ /* 0x000fea0003800200 */
.L_x_30:
[----:B------:R-:W-:Y:S02]  /*20b0*/  UIADD3 UR5, UPT, UPT, UR4, 0x1, URZ ;  /* 0x0000000104057890 */ /* 0x000fe4000fffe0ff */
[----:B------:R-:W-:Y:S02]  /*20c0*/  ULEA UR32, UR4, UR27, 0xd ;  /* 0x0000001b04207291 */ /* 0x000fe4000f8e68ff */
[----:B------:R-:W-:Y:S02]  /*20d0*/  UISETP.NE.AND UP0, UPT, UR5, 0x10, UPT ;  /* 0x000000100500788c */ /* 0x000fe4000bf05270 */
[----:B------:R-:W-:Y:S02]  /*20e0*/  UIADD3 UR16, UP1, UPT, UR28, 0x80, URZ ;  /* 0x000000801c107890 */ /* 0x000fe4000ff3e0ff */
[----:B------:R-:W-:Y:S02]  /*20f0*/  USEL UR8, URZ, 0x1, UP0 ;  /* 0x00000001ff087887 */ /* 0x000fe40008000000 */
[----:B------:R-:W-:-:S02]  /*2100*/  USEL UR5, UR5, URZ, UP0 ;  /* 0x000000ff05057287 */ /* 0x000fc40008000000 */
[----:B------:R-:W-:Y:S02]  /*2110*/  UIADD3 UR14, UP0, UPT, UR28, 0x180, URZ ;  /* 0x000001801c0e7890 */ /* 0x000fe4000ff1e0ff */
[----:B------:R-:W-:Y:S01]  /*2120*/  ULEA UR7, UR5, UR6, 0x3 ;  /* 0x0000000605077291 */ /* 0x000fe2000f8e18ff */
[----:B------:R-:W-:Y:S01]  /*2130*/  LOP3.LUT R12, R12, UR8, RZ, 0x3c, !PT ;  /* 0x000000080c0c7c12 */ /* 0x000fe2000f8e3cff */
[----:B------:R-:W-:Y:S02]  /*2140*/  ULEA UR8, UR4, UR26, 0xc ;  /* 0x0000001a04087291 */ /* 0x000fe4000f8e60ff */
[----:B------:R-:W-:Y:S01]  /*2150*/  ULOP3.LUT UR33, UR33, 0xfefffff8, URZ, 0xc0, !UPT ;  /* 0xfefffff821217892 */ /* 0x000fe2000f8ec0ff */
[----:B-1----:R-:W-:Y:S01]  /*2160*/  SHF.L.U32 R0, R12, 0x1f, RZ ;  /* 0x0000001f0c007819 */ /* 0x002fe200000006ff */
[----:B------:R-:W-:Y:S02]  /*2170*/  UIADD3.X UR17, UPT, UPT, URZ, UR29, URZ, UP1, !UPT ;  /* 0x0000001dff117290 */ /* 0x000fe40008ffe4ff */
[----:B------:R-:W-:Y:S01]  /*2180*/  UIADD3 UR32, UPT, UPT, UR6, 0x8400, UR32 ;  /* 0x0000840006207890 */ /* 0x000fe2000fffe020 */
[----:B------:R3:W4:Y:S01]  /*2190*/  SYNCS.PHASECHK.TRANS64.TRYWAIT P0, [UR7+0x80], R0 ;  /* 0x00008000ff0075a7 */ /* 0x0007220008001107 */
[----:B------:R-:W-:-:S02]  /*21a0*/  UPRMT UR7, URZ, 0x5410, UR24 ;  /* 0x00005410ff077896 */ /* 0x000fc40008000018 */
[----:B------:R-:W-:Y:S02]  /*21b0*/  UIADD3 UR8, UPT, UPT, UR6, 0x28400, UR8 ;  /* 0x0002840006087890 */ /* 0x000fe4000fffe008 */
[----:B------:R-:W-:Y:S02]  /*21c0*/  UIADD3.X UR15, UPT, UPT, URZ, UR29, URZ, UP0, !UPT ;  /* 0x0000001dff0f7290 */ /* 0x000fe400087fe4ff */
[----:B------:R-:W-:Y:S01]  /*21d0*/  UPRMT UR4, URZ, 0x5410, UR21 ;  /* 0x00005410ff047896 */ /* 0x000fe20008000015 */
[----:B------:R-:W-:Y:S01]  /*21e0*/  UMOV UR18, 0x0 ;  /* 0x0000000000127882 */ /* 0x000fe20000000000 */
[----:B------:R-:W-:Y:S01]  /*21f0*/  UMOV UR19, 0x10000000 ;  /* 0x1000000000137882 */ /* 0x000fe20000000000 */
[----:B------:R-:W-:Y:S01]  /*2200*/  UMOV UR10, UR34 ;  /* 0x00000022000a7c82 */ /* 0x000fe20008000000 */
[----:B------:R-:W-:Y:S01]  /*2210*/  UMOV UR12, UR36 ;  /* 0x00000024000c7c82 */ /* 0x000fe20008000000 */
[----:B------:R-:W-:Y:S01]  /*2220*/  UMOV UR9, UR33 ;  /* 0x0000002100097c82 */ /* 0x000fe20008000000 */
[----:B------:R1:W-:Y:S03]  /*2230*/  UTMALDG.3D.MULTICAST.2CTA [UR32], [UR16], UR7, desc[UR18] ;  /* 0x00001220100073b4 */ /* 0x0003e60008211807 */
[----:B------:R2:W-:Y:S01]  /*2240*/  UTMALDG.3D.MULTICAST.2CTA [UR8], [UR14], UR4, desc[UR18] ;  /* 0x000012080e0073b4 */ /* 0x0005e20008211804 */
[----:B-1----:R-:W-:Y:S01]  /*2250*/  UIADD3 UR34, UPT, UPT, UR34, 0x40, URZ ;  /* 0x0000004022227890 */ /* 0x002fe2000fffe0ff */
[----:B------:R-:W-:Y:S01]  /*2260*/  UMOV UR7, UR30 ;  /* 0x0000001e00077c82 */ /* 0x000fe20008000000 */
[----:B--2---:R-:W-:Y:S01]  /*2270*/  UMOV UR4, UR5 ;  /* 0x0000000500047c82 */ /* 0x004fe20008000000 */
[----:B------:R-:W-:Y:S09]  /*2280*/  BRA.U UP2, `(.L_x_32) ;  /* 0xfffffffd02447547 */ /* 0x000ff2000b83ffff */
.L_x_26:
[----:B------:R-:W-:Y:S01]  /*2290*/  ULEA UR4, UR5, UR6, 0x3 ;  /* 0x0000000605047291 */ /* 0x000fe2000f8e18ff */
[----:B-1-3--:R-:W-:Y:S01]  /*22a0*/  SHF.L.U32 R0, R12, 0x1f, RZ ;  /* 0x0000001f0c007819 */ /* 0x00afe200000006ff */
[----:B------:R-:W-:Y:S01]  /*22b0*/  @!P1 SYNCS.ARRIVE.TRANS64.A1T0 RZ, [UR6+0x128], RZ ;  /* 0x000128ffffff99a7 */ /* 0x000fe20008100006 */
[----:B------:R-:W-:-:S06]  /*22c0*/  UISETP.GT.AND UP0, UPT, UR41, UR40, UPT ;  /* 0x000000282900728c */ /* 0x000fcc000bf04270 */
[----:B--2-4-:R1:W2:Y:S03]  /*22d0*/  SYNCS.PHASECHK.TRANS64.TRYWAIT P0, [UR4+0x80], R0 ;  /* 0x00008000ff0075a7 */ /* 0x0142a60008001104 */
[----:B------:R-:W-:Y:S05]  /*22e0*/  BRA.U !UP0, `(.L_x_33) ;  /* 0x0000000108c87547 */ /* 0x000fea000b800000 */
[----:B------:R-:W-:Y:S01]  /*22f0*/  UIADD3 UR13, UPT, UPT, UR47, UR7, URZ ;  /* 0x000000072f0d7290 */ /* 0x000fe2000fffe0ff */
[----:B------:R-:W-:-:S11]  /*2300*/  UMOV UR4, UR5 ;  /* 0x0000000500047c82 */ /* 0x000fd60008000000 */
.L_x_39:
[----:B------:R-:W-:Y:S01]  /*2310*/  ULEA UR17, UR4, UR6, 0x3 ;  /* 0x0000000604117291 */ /* 0x000fe2000f8e18ff */
[----:B--2---:R-:W-:Y:S01]  /*2320*/  @P3 MOV R2, 0x6000 ;  /* 0x0000600000023802 */ /* 0x004fe20000000f00 */
[----:B--2-4-:R-:W-:Y:S10]  /*2330*/  @P0 BRA `(.L_x_34) ;  /* 0x00000000000c0947 */ /* 0x014ff40003800000 */
[----:B------:R-:W-:-:S04]  /*2340*/  SHF.L.U32 R3, R12, 0x1f, RZ ;  /* 0x0000001f0c037819 */ /* 0x000fc800000006ff */
[----:B------:R-:W2:Y:S02]  /*2350*/  SYNCS.PHASECHK.TRANS64.TRYWAIT P0, [UR17+0x80], R3 ;  /* 0x00008003ff0075a7 */ /* 0x000ea40008001111 */
[----:B--2---:R-:W-:Y:S05]  /*2360*/  @!P0 BRA `(.L_x_35) ;  /* 0x0000007400bc8947 */ /* 0x004fea0003800000 */
.L_x_34:
[----:B------:R2:W-:Y:S01]  /*2370*/  @P3 SYNCS.ARRIVE.TRANS64 RZ, [UR17], R2 ;  /* 0x00000002ffff39a7 */ /* 0x0005e20008000011 */
[----:B------:R-:W-:-:S04]  /*2380*/  ULOP3.LUT UR5, UR25, 0x2, URZ, 0xfc, !UPT ;  /* 0x0000000219057892 */ /* 0x000fc8000f8efcff */
[----:B------:R-:W-:-:S09]  /*2390*/  UISETP.NE.AND UP0, UPT, UR5, 0x2, UPT ;  /* 0x000000020500788c */ /* 0x000fd2000bf05270 */
[----:B------:R-:W-:Y:S05]  /*23a0*/  BRA.U UP0, `(.L_x_36) ;  /* 0x0000000100047547 */ /* 0x000fea000b800000 */
[----:B------:R-:W-:Y:S05]  /*23b0*/  BPT.TRAP 0x1 ;  /* 0x000000040000795c */ /* 0x000fea0000300000 */
.L_x_36:
[----:B------:R-:W-:Y:S04]  /*23c0*/  BSSY.RECONVERGENT B0, `(.L_x_37) ;  /* 0x0000003000007945 */ /* 0x000fe80003800200 */
[----:B------:R-:W-:Y:S05]  /*23d0*/  @!P2 BRA `(.L_x_38) ;  /* 0x000000000004a947 */ /* 0x000fea0003800000 */
[----:B------:R-:W-:Y:S05]  /*23e0*/  BPT.TRAP 0x1 ;  /* 0x000000040000795c */ /* 0x000fea0000300000 */
.L_x_38:
[----:B------:R-:W-:Y:S05]  /*23f0*/  BSYNC.RECONVERGENT B0 ;  /* 0x0000000000007941 */ /* 0x000fea0003800200 */
.L_x_37:
[----:B------:R-:W-:Y:S02]  /*2400*/  UIADD3 UR5, UPT, UPT, UR4, 0x1, URZ ;  /* 0x0000000104057890 */ /* 0x000fe4000fffe0ff */
[----:B------:R-:W-:Y:S02]  /*2410*/  USHF.L.U32 UR18, UR7, 0x6, URZ ;  /* 0x0000000607127899 */ /* 0x000fe400080006ff */
[----:B------:R-:W-:Y:S02]  /*2420*/  UISETP.NE.AND UP0, UPT, UR5, 0x10, UPT ;  /* 0x000000100500788c */ /* 0x000fe4000bf05270 */
[----:B------:R-:W-:Y:S02]  /*2430*/  UIADD3 UR7, UPT, UPT, UR7, 0x1, URZ ;  /* 0x0000000107077890 */ /* 0x000fe4000fffe0ff */
[----:B------:R-:W-:Y:S02]  /*2440*/  USEL UR9, URZ, 0x1, UP0 ;  /* 0x00000001ff097887 */ /* 0x000fe40008000000 */
[----:B------:R-:W-:-:S02]  /*2450*/  USEL UR5, UR5, URZ, UP0 ;  /* 0x000000ff05057287 */ /* 0x000fc40008000000 */
[----:B------:R-:W-:Y:S02]  /*2460*/  UIADD3 UR14, UP0, UPT, UR28, 0x180, URZ ;  /* 0x000001801c0e7890 */ /* 0x000fe4000ff1e0ff */
[----:B------:R-:W-:Y:S01]  /*2470*/  ULEA UR8, UR5, UR6, 0x3 ;  /* 0x0000000605087291 */ /* 0x000fe2000f8e18ff */
[----:B------:R-:W-:Y:S01]  /*2480*/  LOP3.LUT R12, R12, UR9, RZ, 0x3c, !PT ;  /* 0x000000090c0c7c12 */ /* 0x000fe2000f8e3cff */
[----:B------:R-:W-:Y:S02]  /*2490*/  ULEA UR16, UR4, UR27, 0xd ;  /* 0x0000001b04107291 */ /* 0x000fe4000f8e68ff */
[----:B------:R-:W-:Y:S01]  /*24a0*/  UIADD3 UR22, UP1, UPT, UR28, 0x80, URZ ;  /* 0x000000801c167890 */ /* 0x000fe2000ff3e0ff */
[----:B-1----:R-:W-:Y:S01]  /*24b0*/  SHF.L.U32 R0, R12, 0x1f, RZ ;  /* 0x0000001f0c007819 */ /* 0x002fe200000006ff */
[----:B------:R-:W-:Y:S02]  /*24c0*/  UIADD3.X UR15, UPT, UPT, URZ, UR29, URZ, UP0, !UPT ;  /* 0x0000001dff0f7290 */ /* 0x000fe400087fe4ff */
[----:B------:R-:W-:Y:S01]  /*24d0*/  UISETP.NE.AND UP0, UPT, UR7, UR13, UPT ;  /* 0x0000000d0700728c */ /* 0x000fe2000bf05270 */
[----:B------:R3:W4:Y:S01]  /*24e0*/  SYNCS.PHASECHK.TRANS64.TRYWAIT P0, [UR8+0x80], R0 ;  /* 0x00008000ff0075a7 */ /* 0x0007220008001108 */
[----:B------:R-:W-:-:S02]  /*24f0*/  ULEA UR8, UR4, UR26, 0xc ;  /* 0x0000001a04087291 */ /* 0x000fc4000f8e60ff */
[----:B------:R-:W-:Y:S02]  /*2500*/  ULOP3.LUT UR17, UR17, 0xfefffff8, URZ, 0xc0, !UPT ;  /* 0xfefffff811117892 */ /* 0x000fe4000f8ec0ff */
[----:B------:R-:W-:Y:S02]  /*2510*/  UIADD3 UR16, UPT, UPT, UR6, 0x8400, UR16 ;  /* 0x0000840006107890 */ /* 0x000fe4000fffe010 */
[----:B------:R-:W-:Y:S02]  /*2520*/  UIADD3.X UR23, UPT, UPT, URZ, UR29, URZ, UP1, !UPT ;  /* 0x0000001dff177290 */ /* 0x000fe40008ffe4ff */
[----:B------:R-:W-:Y:S02]  /*2530*/  UPRMT UR10, URZ, 0x5410, UR24 ;  /* 0x00005410ff0a7896 */ /* 0x000fe40008000018 */
[----:B------:R-:W-:Y:S02]  /*2540*/  UIADD3 UR8, UPT, UPT, UR6, 0x28400, UR8 ;  /* 0x0002840006087890 */ /* 0x000fe4000fffe008 */
[----:B------:R-:W-:Y:S01]  /*2550*/  UPRMT UR4, URZ, 0x5410, UR21 ;  /* 0x00005410ff047896 */ /* 0x000fe20008000015 */
[----:B------:R-:W-:Y:S01]  /*2560*/  UMOV UR32, 0x0 ;  /* 0x0000000000207882 */ /* 0x000fe20000000000 */
[----:B------:R-:W-:Y:S01]  /*2570*/  UMOV UR33, 0x10000000 ;  /* 0x1000000000217882 */ /* 0x000fe20000000000 */
[----:B------:R-:W-:Y:S01]  /*2580*/  UMOV UR19, UR35 ;  /* 0x0000002300137c82 */ /* 0x000fe20008000000 */
[----:B------:R-:W-:Y:S01]  /*2590*/  UMOV UR20, UR36 ;  /* 0x0000002400147c82 */ /* 0x000fe20008000000 */
[----:B------:R-:W-:Y:S01]  /*25a0*/  UMOV UR12, UR36 ;  /* 0x00000024000c7c82 */ /* 0x000fe20008000000 */
[----:B------:R1:W-:Y:S01]  /*25b0*/  UTMALDG.3D.MULTICAST.2CTA [UR16], [UR22], UR10, desc[UR32] ;  /* 0x00002010160073b4 */ /* 0x0003e2000821180a */
[----:B------:R-:W-:Y:S01]  /*25c0*/  UMOV UR9, UR17 ;  /* 0x0000001100097c82 */ /* 0x000fe20008000000 */
[----:B-1----:R-:W-:-:S02]  /*25d0*/  UMOV UR10, UR18 ;  /* 0x00000012000a7c82 */ /* 0x002fc40008000000 */
[----:B------:R1:W-:Y:S02]  /*25e0*/  UTMALDG.3D.MULTICAST.2CTA [UR8], [UR14], UR4, desc[UR32] ;  /* 0x000020080e0073b4 */ /* 0x0003e40008211804 */
[----:B-1----:R-:W-:Y:S01]  /*25f0*/  UMOV UR4, UR5 ;  /* 0x0000000500047c82 */ /* 0x002fe20008000000 */
[----:B---3--:R-:W-:Y:S05]  /*2600*/  BRA.U UP0, `(.L_x_39) ;  /* 0xfffffffd00407547 */ /* 0x008fea000b83ffff */
.L_x_33:
[C---:B------:R-:W-:Y:S01]  /*2610*/  LEA R3, R11.reuse, UR6, 0x3 ;  /* 0x000000060b037c11 */ /* 0x040fe2000f8e18ff */
[----:B------:R-:W-:Y:S01]  /*2620*/  NOP ;  /* 0x0000000000007918 */ /* 0x000fe20000000000 */
[----:B-1----:R-:W-:Y:S02]  /*2630*/  SHF.L.U32 R0, R10, 0x1f, RZ ;  /* 0x0000001f0a007819 */ /* 0x002fe400000006ff */
[----:B------:R-:W-:Y:S02]  /*2640*/  LEA R5, R11, UR6, 0x4 ;  /* 0x000000060b057c11 */ /* 0x000fe4000f8e20ff */
[----:B--2-4-:R-:W1:Y:S02]  /*2650*/  SYNCS.PHASECHK.TRANS64.TRYWAIT P0, [R3+URZ+0x130], R0 ;  /* 0x00013000030075a7 */ /* 0x014e6400080011ff */
[----:B-1----:R-:W-:Y:S05]  /*2660*/  @!P0 BRA `(.L_x_40) ;  /* 0x0000007400148947 */ /* 0x002fea0003800000 */
.L_x_139:
[----:B------:R-:W2:Y:S01]  /*2670*/  LDS.128 R4, [R5+0x1c0] ;  /* 0x0001c00005047984 */ /* 0x000ea20000000c00 */
[----:B------:R-:W-:Y:S01]  /*2680*/  UISETP.GE.AND UP0, UPT, UR42, 0x1, UPT ;  /* 0x000000012a00788c */ /* 0x000fe2000bf06270 */
[----:B------:R-:W-:Y:S01]  /*2690*/  @!PT LDS RZ, [RZ] ;  /* 0x00000000fffff984 */ /* 0x000fe20000000800 */
[----:B------:R-:W-:Y:S01]  /*26a0*/  @!PT LDS RZ, [RZ] ;  /* 0x00000000fffff984 */ /* 0x000fe20000000800 */
[----:B------:R-:W-:Y:S01]  /*26b0*/  @!PT LDS RZ, [RZ] ;  /* 0x00000000fffff984 */ /* 0x000fe20000000800 */
[----:B------:R-:W-:Y:S01]  /*26c0*/  @!PT LDS RZ, [RZ] ;  /* 0x00000000fffff984 */ /* 0x000fe20000000800 */
[----:B------:R3:W-:Y:S06]  /*26d0*/  MEMBAR.ALL.CTA ;  /* 0x0000000000007992 */ /* 0x0007ec0000008000 */
[----:B---3--:R-:W3:Y:S01]  /*26e0*/  FENCE.VIEW.ASYNC.S ;  /* 0x00000000000073c6 */ /* 0x008ee20000000000 */
[----:B--2---:R-:W-:-:S13]  /*26f0*/  LOP3.LUT P0, RZ, R6, 0x1, RZ, 0xc0, !PT ;  /* 0x0000000106ff7812 */ /* 0x004fda000780c0ff */
[----:B---3--:R-:W-:Y:S01]  /*2700*/  VOTEU.ANY UP1, P0 ;  /* 0x0000000000ff7886 */ /* 0x008fe20000020100 */
[----:B------:R-:W-:-:S13]  /*2710*/  PLOP3.LUT P0, PT, PT, PT, UP1, 0x80, 0x8 ;  /* 0x000000000008781c */ /* 0x000fda0003f0f018 */
[----:B-1----:R-:W-:Y:S02]  /*2720*/  @P0 LOP3.LUT R0, R5, 0xffff, RZ, 0xc0, !PT ;  /* 0x0000ffff05000812 */ /* 0x002fe400078ec0ff */
[----:B------:R-:W-:Y:S02]  /*2730*/  @P0 MOV R2, R4 ;  /* 0x0000000400020202 */ /* 0x000fe40000000f00 */
[----:B------:R-:W-:Y:S01]  /*2740*/  @P0 R2UR UR7, R0 ;  /* 0x00000000000702ca */ /* 0x000fe200000e0000 */
[----:B------:R-:W-:Y:S01]  /*2750*/  VIADD R0, R3, 0x140 ;  /* 0x0000014003007836 */ /* 0x000fe20000000000 */
[----:B------:R-:W-:Y:S02]  /*2760*/  @P0 SHF.R.U32.HI R4, RZ, 0x10, R5 ;  /* 0x00000010ff040819 */ /* 0x000fe40000011605 */
[----:B------:R-:W-:Y:S02]  /*2770*/  @P0 R2UR UR8, R2 ;  /* 0x00000000020802ca */ /* 0x000fe400000e0000 */
[----:B------:R-:W-:-:S02]  /*2780*/  PRMT R0, RZ, 0x654, R0 ;  /* 0x00000654ff007816 */ /* 0x000fc40000000000 */
[----:B------:R-:W-:Y:S02]  /*2790*/  @P0 R2UR UR4, R4 ;  /* 0x00000000040402ca */ /* 0x000fe400000e0000 */
[----:B------:R1:W-:Y:S03]  /*27a0*/  SYNCS.ARRIVE.TRANS64.RED.A1T0 RZ, [R0+URZ], RZ ;  /* 0x000000ff00ff79a7 */ /* 0x0003e600081004ff */
[----:B------:R-:W-:-:S04]  /*27b0*/  @UP1 UMOV UR31, UR7 ;  /* 0x00000007001f1c82 */ /* 0x000fc80008000000 */
[----:B------:R-:W-:-:S04]  /*27c0*/  @UP1 UMOV UR37, UR8 ;  /* 0x0000000800251c82 */ /* 0x000fc80008000000 */
[----:B------:R-:W-:Y:S01]  /*27d0*/  @UP1 UMOV UR36, UR4 ;  /* 0x0000000400241c82 */ /* 0x000fe20008000000 */
[----:B------:R-:W-:Y:S05]  /*27e0*/  BRA.U !UP0, `(.L_x_41) ;  /* 0x0000000108d47547 */ /* 0x000fea000b800000 */
[----:B------:R-:W2:Y:S01]  /*27f0*/  LDCU.128 UR12, c[0x0][0xb10] ;  /* 0x00016200ff0c77ac */ /* 0x000ea20008000c00 */
[----:B------:R-:W3:Y:S01]  /*2800*/  LDCU UR32, c[0x0][0xb20] ;  /* 0x00016400ff2077ac */ /* 0x000ee20008000800 */
[----:B------:R-:W4:Y:S01]  /*2810*/  LDCU UR20, c[0x0][0xb0c] ;  /* 0x00016180ff1477ac */ /* 0x000f220008000800 */
[----:B------:R-:W1:Y:S01]  /*2820*/  LDCU.64 UR10, c[0x0][0xb28] ;  /* 0x00016500ff0a77ac */ /* 0x000e620008000a00 */
[----:B------:R-:W-:Y:S02]  /*2830*/  UISETP.NE.AND UP3, UPT, UR42, 0x1, UPT ;  /* 0x000000012a00788c */ /* 0x000fe4000bf65270 */
[----:B--2---:R-:W-:Y:S02]  /*2840*/  UIMAD.WIDE.U32 UR16, UR38, UR15, URZ ;  /* 0x0000000f261072a5 */ /* 0x004fe4000f8e00ff */
[----:B------:R-:W-:Y:S02]  /*2850*/  UIMAD.WIDE.U32 UR8, UR39, UR12, URZ ;  /* 0x0000000c270872a5 */ /* 0x000fe4000f8e00ff */
[----:B------:R-:W-:-:S02]  /*2860*/  UISETP.NE.AND UP0, UPT, UR14, 0x1, UPT ;  /* 0x000000010e00788c */ /* 0x000fc4000bf05270 */
[----:B------:R-:W-:Y:S01]  /*2870*/  UIMAD.WIDE.U32 UR22, UR31, UR15, URZ ;  /* 0x0000000f1f1672a5 */ /* 0x000fe2000f8e00ff */
[----:B------:R-:W-:Y:S02]  /*2880*/  UMOV UR16, UR17 ;  /* 0x0000001100107c82 */ /* 0x000fe40008000000 */
[----:B------:R-:W-:Y:S01]  /*2890*/  UMOV UR8, UR9 ;  /* 0x0000000900087c82 */ /* 0x000fe20008000000 */
[----:B---3--:R-:W-:Y:S02]  /*28a0*/  USHF.R.U32.HI UR16, URZ, UR32, UR16 ;  /* 0x00000020ff107299 */ /* 0x008fe40008011610 */
[----:B----4-:R-:W-:Y:S02]  /*28b0*/  UISETP.NE.AND UP2, UPT, UR20, 0x1, UPT ;  /* 0x000000011400788c */ /* 0x010fe4000bf45270 */
[----:B------:R-:W-:Y:S02]  /*28c0*/  USHF.R.U32.HI UR8, URZ, UR13, UR8 ;  /* 0x0000000dff087299 */ /* 0x000fe40008011608 */
[----:B------:R-:W-:-:S02]  /*28d0*/  USEL UR7, UR38, UR16, !UP0 ;  /* 0x0000001026077287 */ /* 0x000fc4000c000000 */
[----:B------:R-:W-:Y:S02]  /*28e0*/  USEL UR8, UR39, UR8, !UP2 ;  /* 0x0000000827087287 */ /* 0x000fe4000d000000 */
[----:B-1----:R-:W-:Y:S01]  /*28f0*/  UIMAD.WIDE.U32 UR16, UR7, UR10, URZ ;  /* 0x0000000a071072a5 */ /* 0x002fe2000f8e00ff */
[----:B------:R-:W-:Y:S01]  /*2900*/  UMOV UR4, UR23 ;  /* 0x0000001700047c82 */ /* 0x000fe20008000000 */
[----:B------:R-:W-:Y:S02]  /*2910*/  UIMAD.WIDE.U32 UR18, UR37, UR12, URZ ;  /* 0x0000000c251272a5 */ /* 0x000fe4000f8e00ff */
[----:B------:R-:W-:-:S03]  /*2920*/  UIMAD.WIDE.U32 UR22, UR8, UR10, URZ ;  /* 0x0000000a081672a5 */ /* 0x000fc6000f8e00ff */
[----:B------:R-:W-:Y:S01]  /*2930*/  UMOV UR16, UR17 ;  /* 0x0000001100107c82 */ /* 0x000fe20008000000 */
[----:B------:R-:W-:Y:S02]  /*2940*/  USHF.R.U32.HI UR4, URZ, UR32, UR4 ;  /* 0x00000020ff047299 */ /* 0x000fe40008011604 */
[----:B------:R-:W-:Y:S01]  /*2950*/  @UP3 USHF.R.U32.HI UR7, URZ, UR11, UR16 ;  /* 0x0000000bff073299 */ /* 0x000fe20008011610 */
[----:B------:R-:W-:Y:S01]  /*2960*/  UMOV UR18, UR19 ;  /* 0x0000001300127c82 */ /* 0x000fe20008000000 */
[----:B------:R-:W-:Y:S01]  /*2970*/  UMOV UR22, UR23 ;  /* 0x0000001700167c82 */ /* 0x000fe20008000000 */
[----:B------:R-:W-:Y:S02]  /*2980*/  USHF.R.U32.HI UR13, URZ, UR13, UR18 ;  /* 0x0000000dff0d7299 */ /* 0x000fe40008011612 */
[----:B------:R-:W-:Y:S02]  /*2990*/  USEL UR4, UR31, UR4, !UP0 ;  /* 0x000000041f047287 */ /* 0x000fe4000c000000 */
[----:B------:R-:W-:-:S02]  /*29a0*/  @UP3 USHF.R.U32.HI UR8, URZ, UR11, UR22 ;  /* 0x0000000bff083299 */ /* 0x000fc40008011616 */
[----:B------:R-:W-:Y:S02]  /*29b0*/  UIMAD UR9, UR42, UR7, URZ ;  /* 0x000000072a0972a4 */ /* 0x000fe4000f8e02ff */
[----:B------:R-:W-:Y:S02]  /*29c0*/  USEL UR7, UR37, UR13, !UP2 ;  /* 0x0000000d25077287 */ /* 0x000fe4000d000000 */
[----:B------:R-:W-:Y:S02]  /*29d0*/  UIMAD UR12, UR42, UR8, URZ ;  /* 0x000000082a0c72a4 */ /* 0x000fe4000f8e02ff */
[----:B------:R-:W-:Y:S02]  /*29e0*/  UISETP.GE.AND UP0, UPT, UR4, UR9, UPT ;  /* 0x000000090400728c */ /* 0x000fe4000bf06270 */
[----:B------:R-:W-:Y:S02]  /*29f0*/  UIMAD.WIDE.U32 UR16, UR4, UR10, URZ ;  /* 0x0000000a041072a5 */ /* 0x000fe4000f8e00ff */
[----:B------:R-:W-:-:S02]  /*2a00*/  UISETP.GE.OR UP0, UPT, UR7, UR12, UP0 ;  /* 0x0000000c0700728c */ /* 0x000fc40008706670 */
        /* <DEDUP_REMOVED lines=19> */
.L_x_41:
[----:B------:R-:W2:Y:S02]  /*2b40*/  LDCU UR4, c[0x0][0xb30] ;  /* 0x00016600ff0477ac */ /* 0x000ea40008000800 */
[----:B--2---:R-:W-:-:S09]  /*2b50*/  UISETP.NE.AND UP0, UPT, UR4, 0x1, UPT ;  /* 0x000000010400788c */ /* 0x004fd2000bf05270 */
[----:B------:R-:W-:Y:S05]  /*2b60*/  BRA.U UP0, `(.L_x_42) ;  /* 0x0000000100447547 */ /* 0x000fea000b800000 */
[----:B------:R-:W2:Y:S01]  /*2b70*/  LDCU.128 UR12, c[0x0][0xb10] ;  /* 0x00016200ff0c77ac */ /* 0x000ea20008000c00 */
[----:B------:R-:W3:Y:S01]  /*2b80*/  LDCU UR16, c[0x0][0xb0c] ;  /* 0x00016180ff1077ac */ /* 0x000ee20008000800 */
[----:B------:R-:W4:Y:S01]  /*2b90*/  LDCU UR17, c[0x0][0xb20] ;  /* 0x00016400ff1177ac */ /* 0x000f220008000800 */
[----:B--2---:R-:W-:Y:S02]  /*2ba0*/  UIMAD.WIDE.U32 UR10, UR37, UR12, URZ ;  /* 0x0000000c250a72a5 */ /* 0x004fe4000f8e00ff */
[----:B------:R-:W-:Y:S02]  /*2bb0*/  UIMAD.WIDE.U32 UR8, UR31, UR15, URZ ;  /* 0x0000000f1f0872a5 */ /* 0x000fe4000f8e00ff */
[----:B---3--:R-:W-:Y:S02]  /*2bc0*/  UISETP.NE.AND UP2, UPT, UR16, 0x1, UPT ;  /* 0x000000011000788c */ /* 0x008fe4000bf45270 */
[----:B------:R-:W-:Y:S01]  /*2bd0*/  UISETP.NE.AND UP0, UPT, UR14, 0x1, UPT ;  /* 0x000000010e00788c */ /* 0x000fe2000bf05270 */
[----:B------:R-:W-:-:S02]  /*2be0*/  UMOV UR7, UR11 ;  /* 0x0000000b00077c82 */ /* 0x000fc40008000000 */
[----:B------:R-:W-:Y:S01]  /*2bf0*/  UMOV UR4, UR9 ;  /* 0x0000000900047c82 */ /* 0x000fe20008000000 */
[----:B------:R-:W-:Y:S02]  /*2c00*/  USHF.R.U32.HI UR7, URZ, UR13, UR7 ;  /* 0x0000000dff077299 */ /* 0x000fe40008011607 */
[----:B----4-:R-:W-:Y:S02]  /*2c10*/  USHF.R.U32.HI UR4, URZ, UR17, UR4 ;  /* 0x00000011ff047299 */ /* 0x010fe40008011604 */
[----:B------:R-:W-:Y:S02]  /*2c20*/  USEL UR7, UR37, UR7, !UP2 ;  /* 0x0000000725077287 */ /* 0x000fe4000d000000 */
[----:B------:R-:W-:-:S04]  /*2c30*/  USEL UR4, UR31, UR4, !UP0 ;  /* 0x000000041f047287 */ /* 0x000fc8000c000000 */
[----:B------:R-:W-:Y:S02]  /*2c40*/  UIADD3 UR8, UPT, UPT, UR7, -UR4, URZ ;  /* 0x8000000407087290 */ /* 0x000fe4000fffe0ff */
[----:B------:R-:W-:Y:S02]  /*2c50*/  UIADD3 UR4, UPT, UPT, -UR7, UR4, URZ ;  /* 0x0000000407047290 */ /* 0x000fe4000fffe1ff */
[----:B------:R-:W-:Y:S02]  /*2c60*/  UIMAD UR31, UR8, UR14, UR31 ;  /* 0x0000000e081f72a4 */ /* 0x000fe4000f8e021f */
[----:B------:R-:W-:-:S12]  /*2c70*/  UIMAD UR37, UR4, UR16, UR37 ;  /* 0x00000010042572a4 */ /* 0x000fd8000f8e0225 */
.L_x_42:
[----:B------:R-:W-:Y:S01]  /*2c80*/  VIADD R11, R11, 0x1 ;  /* 0x000000010b0b7836 */ /* 0x000fe20000000000 */
[----:B------:R-:W-:Y:S01]  /*2c90*/  PLOP3.LUT P1, PT, PT, PT, PT, 0x80, 0x8 ;  /* 0x000000000008781c */ /* 0x000fe20003f2f070 */
[----:B------:R-:W-:Y:S02]  /*2ca0*/  UIADD3 UR16, UPT, UPT, UR37, UR61, URZ ;  /* 0x0000003d25107290 */ /* 0x000fe4000fffe0ff */
[----:B------:R-:W-:Y:S01]  /*2cb0*/  UIADD3 UR20, UPT, UPT, UR31, UR62, URZ ;  /* 0x0000003e1f147290 */ /* 0x000fe2000fffe0ff */
[----:B------:R-:W-:-:S04]  /*2cc0*/  ISETP.NE.AND P0, PT, R11, 0x2, PT ;  /* 0x000000020b00780c */ /* 0x000fc80003f05270 */
[----:B------:R-:W-:Y:S02]  /*2cd0*/  SEL R3, RZ, 0x1, P0 ;  /* 0x00000001ff037807 */ /* 0x000fe40000000000 */
[----:B------:R-:W-:Y:S02]  /*2ce0*/  SEL R11, R11, RZ, P0 ;  /* 0x000000ff0b0b7207 */ /* 0x000fe40000000000 */
[----:B------:R-:W-:Y:S01]  /*2cf0*/  LOP3.LUT R10, R10, R3, RZ, 0x3c, !PT ;  /* 0x000000030a0a7212 */ /* 0x000fe200078e3cff */
[----:B------:R-:W-:Y:S06]  /*2d00*/  BRA.U UP1, `(.L_x_43) ;  /* 0xfffffff101247547 */ /* 0x000fec000b83ffff */
[----:B------:R-:W-:Y:S01]  /*2d10*/  UIADD3 UR7, UPT, UPT, UR6, 0x80, URZ ;  /* 0x0000008006077890 */ /* 0x000fe2000fffe0ff */
[----:B------:R-:W-:-:S03]  /*2d20*/  SHF.L.U32 R3, R12, 0x1f, RZ ;  /* 0x0000001f0c037819 */ /* 0x000fc600000006ff */
[----:B------:R-:W-:-:S09]  /*2d30*/  ULEA UR4, UR5, UR7, 0x3 ;  /* 0x0000000705047291 */ /* 0x000fd2000f8e18ff */
[----:B------:R-:W2:Y:S02]  /*2d40*/  SYNCS.PHASECHK.TRANS64.TRYWAIT P0, [UR4], R3 ;  /* 0x00000003ff0075a7 */ /* 0x000ea40008001104 */
[----:B--2---:R-:W-:Y:S05]  /*2d50*/  @!P0 BRA `(.L_x_44) ;  /* 0x0000006c006c8947 */ /* 0x004fea0003800000 */
.L_x_141:
[----:B------:R-:W-:-:S04]  /*2d60*/  UIADD3 UR4, UPT, UPT, UR5, 0x1, URZ ;  /* 0x0000000105047890 */ /* 0x000fc8000fffe0ff */
[----:B------:R-:W-:-:S04]  /*2d70*/  UISETP.NE.AND UP0, UPT, UR4, 0x10, UPT ;  /* 0x000000100400788c */ /* 0x000fc8000bf05270 */
[----:B------:R-:W-:Y:S02]  /*2d80*/  USEL UR6, URZ, 0x1, UP0 ;  /* 0x00000001ff067887 */ /* 0x000fe40008000000 */
[----:B------:R-:W-:-:S04]  /*2d90*/  USEL UR4, UR4, URZ, UP0 ;  /* 0x000000ff04047287 */ /* 0x000fc80008000000 */
[----:B------:R-:W-:Y:S01]  /*2da0*/  ULEA UR5, UR4, UR7, 0x3 ;  /* 0x0000000704057291 */ /* 0x000fe2000f8e18ff */
[----:B------:R-:W-:-:S04]  /*2db0*/  LOP3.LUT R2, R12, UR6, RZ, 0x3c, !PT ;  /* 0x000000060c027c12 */ /* 0x000fc8000f8e3cff */
[----:B-1----:R-:W-:-:S04]  /*2dc0*/  SHF.L.U32 R3, R2, 0x1f, RZ ;  /* 0x0000001f02037819 */ /* 0x002fc800000006ff */
[----:B------:R-:W1:Y:S02]  /*2dd0*/  SYNCS.PHASECHK.TRANS64.TRYWAIT P0, [UR5], R3 ;  /* 0x00000003ff0075a7 */ /* 0x000e640008001105 */
[----:B-1----:R-:W-:Y:S05]  /*2de0*/  @!P0 BRA `(.L_x_45) ;  /* 0x0000006c00608947 */ /* 0x002fea0003800000 */
.L_x_143:
        /* <DEDUP_REMOVED lines=9> */
.L_x_145:
        /* <DEDUP_REMOVED lines=9> */
.L_x_147:
        /* <DEDUP_REMOVED lines=9> */
.L_x_149:
        /* <DEDUP_REMOVED lines=9> */
.L_x_151:
        /* <DEDUP_REMOVED lines=9> */
.L_x_153:
        /* <DEDUP_REMOVED lines=9> */
.L_x_155:
        /* <DEDUP_REMOVED lines=9> */
.L_x_157:
        /* <DEDUP_REMOVED lines=9> */
.L_x_159:
        /* <DEDUP_REMOVED lines=9> */
.L_x_161:
        /* <DEDUP_REMOVED lines=9> */
.L_x_163:
        /* <DEDUP_REMOVED lines=9> */
.L_x_165:
        /* <DEDUP_REMOVED lines=9> */
.L_x_167:
        /* <DEDUP_REMOVED lines=9> */
.L_x_169:
[----:B------:R-:W-:-:S04]  /*3540*/  UIADD3 UR4, UPT, UPT, UR4, 0x1, URZ ;  /* 0x0000000104047890 */ /* 0x000fc8000fffe0ff */
[----:B------:R-:W-:-:S04]  /*3550*/  UISETP.NE.AND UP0, UPT, UR4, 0x10, UPT ;  /* 0x000000100400788c */ /* 0x000fc8000bf05270 */
[----:B------:R-:W-:Y:S02]  /*3560*/  USEL UR5, URZ, 0x1, UP0 ;  /* 0x00000001ff057887 */ /* 0x000fe40008000000 */
[----:B------:R-:W-:-:S04]  /*3570*/  USEL UR4, UR4, URZ, UP0 ;  /* 0x000000ff04047287 */ /* 0x000fc80008000000 */
[----:B------:R-:W-:Y:S01]  /*3580*/  ULEA UR4, UR4, UR7, 0x3 ;  /* 0x0000000704047291 */ /* 0x000fe2000f8e18ff */
[----:B-1----:R-:W-:-:S04]  /*3590*/  LOP3.LUT R3, R2, UR5, RZ, 0x3c, !PT ;  /* 0x0000000502037c12 */ /* 0x002fc8000f8e3cff */
[----:B------:R-:W-:Y:S01]  /*35a0*/  SHF.L.U32 R3, R3, 0x1f, RZ ;  /* 0x0000001f03037819 */ /* 0x000fe200000006ff */
[----:B------:R-:W-:-:S07]  /*35b0*/  IMAD.U32 R0, RZ, RZ, UR4 ;  /* 0x00000004ff007e24 */ /* 0x000fce000f8e00ff */
.L_x_59:
[----:B-1----:R1:W2:Y:S02]  /*35c0*/  SYNCS.PHASECHK.TRANS64.TRYWAIT P0, [R0+URZ], R3 ;  /* 0x00000003000075a7 */ /* 0x0022a400080011ff */
[----:B--2---:R-:W-:Y:S05]  /*35d0*/  @!P0 NANOSLEEP.SYNCS 0x989680 ;  /* 0x009896800000895d */ /* 0x004fea0003900000 */
[----:B------:R-:W2:Y:S02]  /*35e0*/  @!P0 SYNCS.PHASECHK.TRANS64 P0, [R0+URZ], R3 ;  /* 0x00000003000085a7 */ /* 0x000ea400080010ff */
[----:B--2---:R-:W-:Y:S05]  /*35f0*/  @P0 EXIT ;  /* 0x000000000000094d */ /* 0x004fea0003800000 */
[----:B------:R-:W-:Y:S05]  /*3600*/  BRA `(.L_x_59) ;  /* 0xfffffffc00ec7947 */ /* 0x000fea000383ffff */
.L_x_23:
[----:B------:R-:W-:-:S04]  /*3610*/  UISETP.NE.AND UP0, UPT, UR45, URZ, UPT ;  /* 0x000000ff2d00728c */ /* 0x000fc8000bf05270 */
[----:B------:R-:W-:-:S09]  /*3620*/  UISETP.NE.OR UP0, UPT, UR25, 0x1, UP0 ;  /* 0x000000011900788c */ /* 0x000fd20008705670 */
[----:B------:R-:W-:Y:S05]  /*3630*/  BRA.U UP0, `(.L_x_60) ;  /* 0x0000000500487547 */ /* 0x000fea000b800000 */
[----:B------:R-:W-:Y:S01]  /*3640*/  ISETP.GE.U32.AND P2, PT, R0, 0x10, PT ;  /* 0x000000100000780c */ /* 0x000fe20003f46070 */
[----:B------:R-:W-:Y:S01]  /*3650*/  IMAD.MOV.U32 R12, RZ, RZ, 0x1 ;  /* 0x00000001ff0c7424 */ /* 0x000fe200078e00ff */
[----:B------:R-:W-:Y:S02]  /*3660*/  CS2R R10, SRZ ;  /* 0x00000000000a7805 */ /* 0x000fe4000001ff00 */
[----:B------:R-:W-:Y:S01]  /*3670*/  CS2R R8, SRZ ;  /* 0x0000000000087805 */ /* 0x000fe2000001ff00 */
[----:B------:R-:W-:Y:S01]  /*3680*/  UMOV UR6, 0x400 ;  /* 0x0000040000067882 */ /* 0x000fe20000000000 */
[----:B------:R-:W-:Y:S01]  /*3690*/  UMOV UR5, URZ ;  /* 0x000000ff00057c82 */ /* 0x000fe20008000000 */
[----:B------:R-:W-:-:S12]  /*36a0*/  ULEA UR6, UR45, UR6, 0x18 ;  /* 0x000000062d067291 */ /* 0x000fd8000f8ec0ff */
.L_x_64:
[----:B------:R-:W-:Y:S02]  /*36b0*/  LEA R2, R8, UR6, 0x3 ;  /* 0x0000000608027c11 */ /* 0x000fe4000f8e18ff */
[----:B------:R-:W-:-:S03]  /*36c0*/  SHF.L.U32 R5, R9, 0x1f, RZ ;  /* 0x0000001f09057819 */ /* 0x000fc600000006ff */
[----:B------:R-:W-:Y:S01]  /*36d0*/  VIADD R4, R2, 0x1a0 ;  /* 0x000001a002047836 */ /* 0x000fe20000000000 */
[----:B------:R-:W1:Y:S02]  /*36e0*/  SYNCS.PHASECHK.TRANS64.TRYWAIT P0, [R2+URZ+0x190], R5 ;  /* 0x00019005020075a7 */ /* 0x000e6400080011ff */
[----:B-1----:R-:W-:Y:S05]  /*36f0*/  @!P0 BRA `(.L_x_61) ;  /* 0x00000068006c8947 */ /* 0x002fea0003800000 */
.L_x_170:
[----:B------:R-:W-:Y:S01]  /*3700*/  ULEA UR4, UR5, UR6, 0x3 ;  /* 0x0000000605047291 */ /* 0x000fe2000f8e18ff */
[----:B------:R-:W-:Y:S02]  /*3710*/  PRMT R4, RZ, 0x654, R4 ;  /* 0x00000654ff047816 */ /* 0x000fe40000000004 */
[----:B-1----:R-:W-:Y:S01]  /*3720*/  SHF.L.U32 R5, R12, 0x1f, RZ ;  /* 0x0000001f0c057819 */ /* 0x002fe200000006ff */
[----:B------:R-:W-:Y:S01]  /*3730*/  UIADD3 UR7, UPT, UPT, UR4, 0x130, URZ ;  /* 0x0000013004077890 */ /* 0x000fe2000fffe0ff */
[----:B------:R1:W-:Y:S05]  /*3740*/  SYNCS.ARRIVE.TRANS64.RED.A1T0 RZ, [R4+URZ], RZ ;  /* 0x000000ff04ff79a7 */ /* 0x0003ea00081004ff */
[----:B------:R-:W-:Y:S01]  /*3750*/  IMAD.U32 R7, RZ, RZ, UR7 ;  /* 0x00000007ff077e24 */ /* 0x000fe2000f8e00ff */
[----:B------:R-:W2:Y:S04]  /*3760*/  SYNCS.PHASECHK.TRANS64.TRYWAIT P0, [UR4+0x140], R5 ;  /* 0x00014005ff0075a7 */ /* 0x000ea80008001104 */
[----:B------:R-:W-:Y:S01]  /*3770*/  PRMT R6, R0, 0x654, R7 ;  /* 0x0000065400067816 */ /* 0x000fe20000000007 */
[----:B-1----:R-:W-:Y:S01]  /*3780*/  @!P2 IMAD.MOV.U32 R4, RZ, RZ, 0x10 ;  /* 0x00000010ff04a424 */ /* 0x002fe200078e00ff */
[----:B--2---:R-:W-:Y:S06]  /*3790*/  @!P0 BRA `(.L_x_62) ;  /* 0x0000006800588947 */ /* 0x004fec0003800000 */
.L_x_172:
[----:B------:R-:W-:Y:S01]  /*37a0*/  ULEA UR8, UR5, UR6, 0x4 ;  /* 0x0000000605087291 */ /* 0x000fe2000f8e20ff */
[----:B------:R-:W-:Y:S01]  /*37b0*/  SEL R3, R6, R3, !P2 ;  /* 0x0000000306037207 */ /* 0x000fe20005000000 */
[----:B------:R-:W-:Y:S01]  /*37c0*/  UIADD3 UR9, UPT, UPT, UR4, 0x130, URZ ;  /* 0x0000013004097890 */ /* 0x000fe2000fffe0ff */
[----:B-1----:R-:W-:Y:S01]  /*37d0*/  LEA R2, R11, UR6, 0x3 ;  /* 0x000000060b027c11 */ /* 0x002fe2000f8e18ff */
[----:B------:R-:W-:Y:S01]  /*37e0*/  UIADD3 UR8, UPT, UPT, UR8, 0x1c0, URZ ;  /* 0x000001c008087890 */ /* 0x000fe2000fffe0ff */
[----:B------:R-:W-:Y:S01]  /*37f0*/  SHF.L.U32 R5, R10, 0x1f, RZ ;  /* 0x0000001f0a057819 */ /* 0x000fe200000006ff */
[----:B------:R1:W-:Y:S01]  /*3800*/  @!P2 SYNCS.ARRIVE.TRANS64.RED RZ, [R3+URZ], R4 ;  /* 0x0000000403ffa9a7 */ /* 0x0003e200080004ff */
[----:B------:R-:W-:Y:S01]  /*3810*/  UIADD3 UR4, UPT, UPT, UR5, 0x1, URZ ;  /* 0x0000000105047890 */ /* 0x000fe2000fffe0ff */
[----:B------:R-:W-:-:S03]  /*3820*/  VIADD R8, R8, 0x1 ;  /* 0x0000000108087836 */ /* 0x000fc60000000000 */
[----:B------:R-:W-:Y:S02]  /*3830*/  UISETP.NE.AND UP0, UPT, UR4, 0x2, UPT ;  /* 0x000000020400788c */ /* 0x000fe4000bf05270 */
[----:B------:R-:W-:Y:S06]  /*3840*/  UGETNEXTWORKID.BROADCAST [UR8], [UR9] ;  /* 0x00000000080073ca */ /* 0x000fec0008000100 */
[----:B------:R-:W-:Y:S01]  /*3850*/  USEL UR7, URZ, 0x1, UP0 ;  /* 0x00000001ff077887 */ /* 0x000fe20008000000 */
[----:B------:R-:W-:Y:S01]  /*3860*/  ISETP.NE.AND P0, PT, R8, 0x2, PT ;  /* 0x000000020800780c */ /* 0x000fe20003f05270 */
[----:B------:R-:W-:Y:S01]  /*3870*/  USEL UR5, UR4, URZ, UP0 ;  /* 0x000000ff04057287 */ /* 0x000fe20008000000 */
[----:B------:R-:W2:Y:S03]  /*3880*/  SYNCS.PHASECHK.TRANS64.TRYWAIT P1, [R2+URZ+0x130], R5 ;  /* 0x00013005020075a7 */ /* 0x000ea600080211ff */
[----:B------:R-:W-:Y:S01]  /*3890*/  LOP3.LUT R12, R12, UR7, RZ, 0x3c, !PT ;  /* 0x000000070c0c7c12 */ /* 0x000fe2000f8e3cff */
[----:B-12---:R-:W-:Y:S07]  /*38a0*/  @!P1 BRA `(.L_x_63) ;  /* 0x00000068002c9947 */ /* 0x006fee0003800000 */
.L_x_173:
[C---:B------:R-:W-:Y:S01]  /*38b0*/  LEA R4, R11.reuse, UR6, 0x4 ;  /* 0x000000060b047c11 */ /* 0x040fe2000f8e20ff */
[----:B-1----:R-:W-:Y:S01]  /*38c0*/  VIADD R2, R2, 0x140 ;  /* 0x0000014002027836 */ /* 0x002fe20000000000 */
[----:B------:R-:W-:Y:S01]  /*38d0*/  SEL R8, R8, RZ, P0 ;  /* 0x000000ff08087207 */ /* 0x000fe20000000000 */
[----:B------:R-:W-:-:S03]  /*38e0*/  VIADD R11, R11, 0x1 ;  /* 0x000000010b0b7836 */ /* 0x000fc60000000000 */
[----:B------:R-:W1:Y:S01]  /*38f0*/  LDS.128 R4, [R4+0x1c0] ;  /* 0x0001c00004047984 */ /* 0x000e620000000c00 */
[----:B------:R-:W-:Y:S02]  /*3900*/  PRMT R2, RZ, 0x654, R2 ;  /* 0x00000654ff027816 */ /* 0x000fe40000000002 */
[C---:B------:R-:W-:Y:S01]  /*3910*/  ISETP.NE.AND P1, PT, R11.reuse, 0x2, PT ;  /* 0x000000020b00780c */ /* 0x040fe20003f25270 */
[----:B------:R-:W-:Y:S01]  /*3920*/  @!PT LDS RZ, [RZ] ;  /* 0x00000000fffff984 */ /* 0x000fe20000000800 */
[----:B------:R-:W-:Y:S01]  /*3930*/  @!PT LDS RZ, [RZ] ;  /* 0x00000000fffff984 */ /* 0x000fe20000000800 */
[----:B------:R-:W-:Y:S01]  /*3940*/  @!PT LDS RZ, [RZ] ;  /* 0x00000000fffff984 */ /* 0x000fe20000000800 */
[----:B------:R-:W-:Y:S01]  /*3950*/  @!PT LDS RZ, [RZ] ;  /* 0x00000000fffff984 */ /* 0x000fe20000000800 */
[----:B------:R2:W-:Y:S06]  /*3960*/  MEMBAR.ALL.CTA ;  /* 0x0000000000007992 */ /* 0x0005ec0000008000 */
[----:B--2---:R-:W2:Y:S01]  /*3970*/  FENCE.VIEW.ASYNC.S ;  /* 0x00000000000073c6 */ /* 0x004ea20000000000 */
[----:B------:R-:W-:Y:S01]  /*3980*/  SEL R11, R11, RZ, P1 ;  /* 0x000000ff0b0b7207 */ /* 0x000fe20000800000 */
[----:B--2---:R2:W-:Y:S01]  /*3990*/  SYNCS.ARRIVE.TRANS64.RED.A1T0 RZ, [R2+URZ], RZ ;  /* 0x000000ff02ff79a7 */ /* 0x0045e200081004ff */
[----:B-1----:R-:W-:-:S02]  /*39a0*/  LOP3.LUT P3, RZ, R6, 0x1, RZ, 0xc0, !PT ;  /* 0x0000000106ff7812 */ /* 0x002fc4000786c0ff */
[----:B------:R-:W-:-:S04]  /*39b0*/  SEL R5, RZ, 0x1, P1 ;  /* 0x00000001ff057807 */ /* 0x000fc80000800000 */
[----:B------:R-:W-:Y:S02]  /*39c0*/  LOP3.LUT R10, R10, R5, RZ, 0x3c, !PT ;  /* 0x000000050a0a7212 */ /* 0x000fe400078e3cff */
[----:B--2---:R-:W-:-:S04]  /*39d0*/  SEL R2, RZ, 0x1, P0 ;  /* 0x00000001ff027807 */ /* 0x004fc80000000000 */
[----:B------:R-:W-:Y:S01]  /*39e0*/  LOP3.LUT R9, R9, R2, RZ, 0x3c, !PT ;  /* 0x0000000209097212 */ /* 0x000fe200078e3cff */
[----:B------:R-:W-:Y:S06]  /*39f0*/  @P3 BRA `(.L_x_64) ;  /* 0xfffffffc002c3947 */ /* 0x000fec000383ffff */
[----:B------:R-:W-:Y:S01]  /*3a00*/  ULEA UR4, UR5, UR6, 0x3 ;  /* 0x0000000605047291 */ /* 0x000fe2000f8e18ff */
[----:B------:R-:W-:-:S08]  /*3a10*/  SHF.L.U32 R3, R12, 0x1f, RZ ;  /* 0x0000001f0c037819 */ /* 0x000fd000000006ff */
[----:B------:R-:W1:Y:S02]  /*3a20*/  SYNCS.PHASECHK.TRANS64 P0, [UR4+0x140], R3 ;  /* 0x00014003ff0075a7 */ /* 0x000e640008001004 */
[----:B-1----:R-:W-:Y:S05]  /*3a30*/  @P0 BRA `(.L_x_65) ;  /* 0x0000000000080947 */ /* 0x002fea0003800000 */
[----:B------:R-:W1:Y:S02]  /*3a40*/  SYNCS.PHASECHK.TRANS64.TRYWAIT P0, [UR4+0x140], R3 ;  /* 0x00014003ff0075a7 */ /* 0x000e640008001104 */
[----:B-1----:R-:W-:Y:S05]  /*3a50*/  @!P0 BRA `(.L_x_66) ;  /* 0x0000006400d48947 */ /* 0x002fea0003800000 */
.L_x_65:
[----:B------:R-:W-:-:S04]  /*3a60*/  UIADD3 UR7, UPT, UPT, UR5, 0x1, URZ ;  /* 0x0000000105077890 */ /* 0x000fc8000fffe0ff */
[----:B------:R-:W-:-:S04]  /*3a70*/  UISETP.NE.AND UP0, UPT, UR7, 0x2, UPT ;  /* 0x000000020700788c */ /* 0x000fc8000bf05270 */
[----:B------:R-:W-:Y:S02]  /*3a80*/  USEL UR8, URZ, 0x1, UP0 ;  /* 0x00000001ff087887 */ /* 0x000fe40008000000 */
[----:B------:R-:W-:-:S04]  /*3a90*/  USEL UR7, UR7, URZ, UP0 ;  /* 0x000000ff07077287 */ /* 0x000fc80008000000 */
[----:B------:R-:W-:Y:S01]  /*3aa0*/  ULEA UR7, UR7, UR6, 0x3 ;  /* 0x0000000607077291 */ /* 0x000fe2000f8e18ff */
[----:B-1----:R-:W-:-:S04]  /*3ab0*/  LOP3.LUT R3, R12, UR8, RZ, 0x3c, !PT ;  /* 0x000000080c037c12 */ /* 0x002fc8000f8e3cff */
[----:B------:R-:W-:-:S04]  /*3ac0*/  SHF.L.U32 R0, R3, 0x1f, RZ ;  /* 0x0000001f03007819 */ /* 0x000fc800000006ff */
[----:B------:R-:W1:Y:S02]  /*3ad0*/  SYNCS.PHASECHK.TRANS64 P0, [UR7+0x140], R0 ;  /* 0x00014000ff0075a7 */ /* 0x000e640008001007 */
[----:B-1----:R-:W-:Y:S05]  /*3ae0*/  @P0 EXIT ;  /* 0x000000000000094d */ /* 0x002fea0003800000 */
[----:B------:R-:W-:Y:S02]  /*3af0*/  SHF.L.U32 R3, R3, 0x1f, RZ ;  /* 0x0000001f03037819 */ /* 0x000fe400000006ff */
[----:B------:R-:W-:-:S07]  /*3b00*/  MOV R0, UR7 ;  /* 0x0000000700007c02 */ /* 0x000fce0008000f00 */
.L_x_67:
[----:B-1----:R1:W2:Y:S02]  /*3b10*/  SYNCS.PHASECHK.TRANS64.TRYWAIT P0, [R0+URZ+0x140], R3 ;  /* 0x00014003000075a7 */ /* 0x0022a400080011ff */
[----:B--2---:R-:W-:Y:S05]  /*3b20*/  @!P0 NANOSLEEP.SYNCS 0x989680 ;  /* 0x009896800000895d */ /* 0x004fea0003900000 */
[----:B------:R-:W2:Y:S02]  /*3b30*/  @!P0 SYNCS.PHASECHK.TRANS64 P0, [R0+URZ+0x140], R3 ;  /* 0x00014003000085a7 */ /* 0x000ea400080010ff */
[----:B--2---:R-:W-:Y:S05]  /*3b40*/  @P0 EXIT ;  /* 0x000000000000094d */ /* 0x004fea0003800000 */
[----:B------:R-:W-:Y:S05]  /*3b50*/  BRA `(.L_x_67) ;  /* 0xfffffffc00ec7947 */ /* 0x000fea000383ffff */
.L_x_60:
[----:B------:R-:W-:Y:S05]  /*3b60*/  BRA.U UP4, `(.L_x_68) ;  /* 0x0000001104a07547 */ /* 0x000fea000b800000 */
[----:B------:R-:W-:Y:S01]  /*3b70*/  UMOV UR4, 0x40 ;  /* 0x0000004000047882 */ /* 0x000fe20000000000 */
[----:B------:R-:W-:Y:S01]  /*3b80*/  NOP ;  /* 0x0000000000007918 */ /* 0x000fe20000000000 */
[----:B------:R-:W-:Y:S01]  /*3b90*/  ULEA UR5, UR45, UR4, 0x18 ;  /* 0x000000042d057291 */ /* 0x000fe2000f8ec0ff */
[----:B------:R-:W-:Y:S02]  /*3ba0*/  UMOV UR6, 0x400 ;  /* 0x0000040000067882 */ /* 0x000fe40000000000 */
[----:B------:R-:W-:-:S06]  /*3bb0*/  ULEA UR6, UR45, UR6, 0x18 ;  /* 0x000000062d067291 */ /* 0x000fcc000f8ec0ff */
[----:B------:R-:W1:Y:S02]  /*3bc0*/  LDS.U8 R0, [UR5+0x1c] ;  /* 0x00001c05ff007984 */ /* 0x000e640008000000 */
[----:B-1----:R-:W-:-:S13]  /*3bd0*/  ISETP.NE.AND P0, PT, R0, RZ, PT ;  /* 0x000000ff0000720c */ /* 0x002fda0003f05270 */
[----:B------:R-:W-:Y:S05]  /*3be0*/  @P0 BRA `(.L_x_69) ;  /* 0x0000000400080947 */ /* 0x000fea0003800000 */
[----:B------:R-:W-:Y:S02]  /*3bf0*/  UISETP.NE.U32.AND UP1, UPT, UR33, 0x1, UPT ;  /* 0x000000012100788c */ /* 0x000fe4000bf25070 */
[----:B------:R-:W-:-:S07]  /*3c00*/  UIADD3 UR7, UPT, UPT, UR5, 0x8, URZ ;  /* 0x0000000805077890 */ /* 0x000fce000fffe0ff */
[----:B------:R-:W-:Y:S05]  /*3c10*/  BRA.U !UP1, `(.L_x_70) ;  /* 0x00000001099c7547 */ /* 0x000fea000b800000 */
[----:B------:R-:W-:Y:S01]  /*3c20*/  ELECT P0, URZ, PT ;  /* 0x0000000000ff782f */ /* 0x000fe20003800000 */
[----:B------:R-:W-:-:S12]  /*3c30*/  BSSY B0, `(.L_x_70) ;  /* 0x0000025000007945 */ /* 0x000fd80003800000 */
[----:B------:R-:W-:Y:S05]  /*3c40*/  @!P0 BRA `(.L_x_71) ;  /* 0x00000000008c8947 */ /* 0x000fea0003800000 */
[----:B------:R-:W-:-:S05]  /*3c50*/  UMOV UR4, 0x10 ;  /* 0x0000001000047882 */ /* 0x000fca0000000000 */
[----:B------:R-:W-:Y:S04]  /*3c60*/  DEPBAR.LE SB1, 0x36 ;  /* 0x00009d800000791a */ /* 0x000fe80000000000 */
[----:B------:R-:W1:Y:S02]  /*3c70*/  UTCATOMSWS.2CTA.FIND_AND_SET.ALIGN UP0, UR4, UR4 ;  /* 0x00000004000475e3 */ /* 0x000e640008200800 */
[----:B-1----:R-:W-:Y:S01]  /*3c80*/  MOV R11, UR4 ;  /* 0x00000004000b7c02 */ /* 0x002fe20008000f00 */
[----:B------:R-:W-:Y:S06]  /*3c90*/  BRA.U UP0, `(.L_x_72) ;  /* 0x0000000100187547 */ /* 0x000fec000b800000 */
.L_x_73:
[----:B------:R-:W-:Y:S05]  /*3ca0*/  NANOSLEEP 0x64 ;  /* 0x000000640000795d */ /* 0x000fea0003800000 */
[----:B------:R-:W-:-:S05]  /*3cb0*/  UMOV UR4, 0x10 ;  /* 0x0000001000047882 */ /* 0x000fca0000000000 */
[----:B------:R-:W-:Y:S04]  /*3cc0*/  DEPBAR.LE SB1, 0x36 ;  /* 0x00009d800000791a */ /* 0x000fe80000000000 */
[----:B------:R-:W1:Y:S02]  /*3cd0*/  UTCATOMSWS.2CTA.FIND_AND_SET.ALIGN UP0, UR4, UR4 ;  /* 0x00000004000475e3 */ /* 0x000e640008200800 */
[----:B-1----:R-:W-:Y:S01]  /*3ce0*/  MOV R11, UR4 ;  /* 0x00000004000b7c02 */ /* 0x002fe20008000f00 */
[----:B------:R-:W-:Y:S05]  /*3cf0*/  BRA.U !UP0, `(.L_x_73) ;  /* 0xfffffffd08e87547 */ /* 0x000fea000b83ffff */
.L_x_72:
[----:B------:R-:W1:Y:S01]  /*3d00*/  LDS R7, [UR5+0x10] ;  /* 0x00001005ff077984 */ /* 0x000e620008000800 */
[----:B------:R-:W-:Y:S01]  /*3d10*/  IMAD.U32 R5, RZ, RZ, UR6 ;  /* 0x00000006ff057e24 */ /* 0x000fe2000f8e00ff */
[----:B------:R-:W-:-:S03]  /*3d20*/  MOV R4, UR34 ;  /* 0x0000002200047c02 */ /* 0x000fc60008000f00 */
[----:B------:R-:W-:Y:S01]  /*3d30*/  VIADD R5, R5, 0x1e0 ;  /* 0x000001e005057836 */ /* 0x000fe20000000000 */
[----:B-1----:R-:W-:-:S04]  /*3d40*/  SHF.L.U32 R7, R7, 0x1f, RZ ;  /* 0x0000001f07077819 */ /* 0x002fc800000006ff */
[----:B------:R-:W1:Y:S02]  /*3d50*/  SYNCS.PHASECHK.TRANS64.TRYWAIT P0, [UR5+0x8], R7 ;  /* 0x00000807ff0075a7 */ /* 0x000e640008001105 */
[----:B-1----:R-:W-:Y:S05]  /*3d60*/  @P0 BRA `(.L_x_74) ;  /* 0x0000000000080947 */ /* 0x002fea0003800000 */
[----:B------:R-:W1:Y:S02]  /*3d70*/  SYNCS.PHASECHK.TRANS64.TRYWAIT P0, [UR5+0x8], R7 ;  /* 0x00000807ff0075a7 */ /* 0x000e640008001105 */
[----:B-1----:R-:W-:Y:S05]  /*3d80*/  @!P0 BRA `(.L_x_75) ;  /* 0x0000006400208947 */ /* 0x002fea0003800000 */
.L_x_74:
[----:B-1----:R-:W-:Y:S01]  /*3d90*/  HFMA2 R0, -RZ, RZ, 0, 5.9604644775390625e-08 ;  /* 0x00000001ff007431 */ /* 0x002fe200000001ff */
[----:B------:R-:W-:Y:S01]  /*3da0*/  UPRMT UR4, UR34, 0x654, UR7 ;  /* 0x0000065422047896 */ /* 0x000fe20008000007 */
[----:B------:R-:W-:Y:S01]  /*3db0*/  IMAD.MOV.U32 R8, RZ, RZ, 0xffff ;  /* 0x0000ffffff087424 */ /* 0x000fe200078e00ff */
[----:B------:R-:W-:Y:S01]  /*3dc0*/  PRMT R4, R4, 0x654, R5 ;  /* 0x0000065404047816 */ /* 0x000fe20000000005 */
[----:B------:R-:W-:Y:S02]  /*3dd0*/  IMAD.MOV.U32 R6, RZ, RZ, 0x4 ;  /* 0x00000004ff067424 */ /* 0x000fe400078e00ff */
[----:B------:R-:W-:Y:S01]  /*3de0*/  IMAD.SHL.U32 R9, R11, 0x20, RZ ;  /* 0x000000200b097824 */ /* 0x000fe200078e00ff */
[----:B------:R-:W-:Y:S02]  /*3df0*/  MOV R5, UR4 ;  /* 0x0000000400057c02 */ /* 0x000fe40008000f00 */
[-C--:B------:R-:W-:Y:S01]  /*3e00*/  SHF.L.U32 R8, R8, R11.reuse, RZ ;  /* 0x0000000b08087219 */ /* 0x080fe200000006ff */
[----:B------:R1:W-:Y:S01]  /*3e10*/  SYNCS.ARRIVE.TRANS64.RED RZ, [UR4], R6 ;  /* 0x00000006ffff79a7 */ /* 0x0003e20008000404 */
[----:B------:R-:W-:Y:S01]  /*3e20*/  SHF.L.U32 R7, R0, R11, RZ ;  /* 0x0000000b00077219 */ /* 0x000fe200000006ff */
[----:B------:R1:W-:Y:S04]  /*3e30*/  STS [UR6+0x1e0], R9 ;  /* 0x0001e009ff007988 */ /* 0x0003e80008000806 */
[----:B------:R1:W-:Y:S04]  /*3e40*/  STAS [R4.64], R11 ;  /* 0x0000000b04007dbd */ /* 0x0003e8000c0008ff */
[----:B------:R1:W-:Y:S04]  /*3e50*/  ATOMS.OR RZ, [UR5+0x14], R8 ;  /* 0x00001408ffff798c */ /* 0x0003e8000b000005 */
[----:B------:R1:W-:Y:S04]  /*3e60*/  ATOMS.OR RZ, [UR5+0x18], R7 ;  /* 0x00001807ffff798c */ /* 0x0003e8000b000005 */
[----:B------:R1:W-:Y:S02]  /*3e70*/  ATOMS.XOR RZ, [UR5+0x10], R0 ;  /* 0x00001000ffff798c */ /* 0x0003e4000b800005 */
.L_x_71:
[----:B------:R-:W-:Y:S05]  /*3e80*/  BSYNC B0 ;  /* 0x0000000000007941 */ /* 0x000fea0003800000 */
.L_x_70:
[----:B------:R-:W-:Y:S05]  /*3e90*/  BRA.U UP1, `(.L_x_76) ;  /* 0x00000001016c7547 */ /* 0x000fea000b800000 */
[----:B------:R-:W-:-:S03]  /*3ea0*/  UMOV UR4, 0xffffffff ;  /* 0xffffffff00047882 */ /* 0x000fc60000000000 */
[----:B------:R-:W-:Y:S05]  /*3eb0*/  BRA.DIV UR4, `(.L_x_77) ;  /* 0x0000006204ec7947 */ /* 0x000fea000b800000 */
[----:B------:R-:W-:-:S13]  /*3ec0*/  ELECT P0, URZ, PT ;  /* 0x0000000000ff782f */ /* 0x000fda0003800000 */
.L_x_177:
[----:B------:R-:W-:Y:S05]  /*3ed0*/  @!P0 BRA `(.L_x_76) ;  /* 0x00000000005c8947 */ /* 0x000fea0003800000 */
[----:B-1----:R-:W1:Y:S02]  /*3ee0*/  LDS R5, [UR5+0x10] ;  /* 0x00001005ff057984 */ /* 0x002e640008000800 */
[----:B-1----:R-:W-:-:S04]  /*3ef0*/  SHF.L.U32 R5, R5, 0x1f, RZ ;  /* 0x0000001f05057819 */ /* 0x002fc800000006ff */
[----:B------:R-:W1:Y:S02]  /*3f00*/  SYNCS.PHASECHK.TRANS64.TRYWAIT P0, [UR5+0x8], R5 ;  /* 0x00000805ff0075a7 */ /* 0x000e640008001105 */
[----:B-1----:R-:W-:Y:S05]  /*3f10*/  @P0 BRA `(.L_x_78) ;  /* 0x0000000000080947 */ /* 0x002fea0003800000 */
[----:B------:R-:W1:Y:S02]  /*3f20*/  SYNCS.PHASECHK.TRANS64.TRYWAIT P0, [UR5+0x8], R5 ;  /* 0x00000805ff0075a7 */ /* 0x000e640008001105 */
[----:B-1----:R-:W-:Y:S05]  /*3f30*/  @!P0 BRA `(.L_x_79) ;  /* 0x0000006000f08947 */ /* 0x002fea0003800000 */
.L_x_78:
[----:B------:R-:W2:Y:S01]  /*3f40*/  LDS R7, [UR6+0x1e0] ;  /* 0x0001e006ff077984 */ /* 0x000ea20008000800 */
[----:B-1----:R-:W-:Y:S02]  /*3f50*/  HFMA2 R0, -RZ, RZ, 0, 5.9604644775390625e-08 ;  /* 0x00000001ff007431 */ /* 0x002fe400000001ff */
[----:B------:R-:W-:Y:S01]  /*3f60*/  IMAD.MOV.U32 R4, RZ, RZ, 0xffff ;  /* 0x0000ffffff047424 */ /* 0x000fe200078e00ff */
[----:B------:R-:W-:Y:S01]  /*3f70*/  UPRMT UR4, UR34, 0x654, UR7 ;  /* 0x0000065422047896 */ /* 0x000fe20008000007 */
[----:B--2---:R-:W-:-:S03]  /*3f80*/  IMAD.SHL.U32 R5, R7, 0x20, RZ ;  /* 0x0000002007057824 */ /* 0x004fc600078e00ff */
[-C--:B------:R-:W-:Y:S02]  /*3f90*/  SHF.L.U32 R4, R4, R7.reuse, RZ ;  /* 0x0000000704047219 */ /* 0x080fe400000006ff */
[----:B------:R-:W-:Y:S01]  /*3fa0*/  SHF.L.U32 R7, R0, R7, RZ ;  /* 0x0000000700077219 */ /* 0x000fe200000006ff */
[----:B------:R2:W-:Y:S04]  /*3fb0*/  STS [UR6+0x1e0], R5 ;  /* 0x0001e005ff007988 */ /* 0x0005e80008000806 */
[----:B------:R2:W-:Y:S04]  /*3fc0*/  ATOMS.OR RZ, [UR5+0x14], R4 ;  /* 0x00001404ffff798c */ /* 0x0005e8000b000005 */
[----:B------:R2:W-:Y:S01]  /*3fd0*/  ATOMS.OR RZ, [UR5+0x18], R7 ;  /* 0x00001807ffff798c */ /* 0x0005e2000b000005 */
[----:B------:R-:W-:Y:S03]  /*3fe0*/  SYNCS.ARRIVE.TRANS64.RED.A1T0 RZ, [UR4], RZ ;  /* 0x000000ffffff79a7 */ /* 0x000fe60008100404 */
[----:B------:R2:W-:Y:S01]  /*3ff0*/  ATOMS.XOR RZ, [UR5+0x10], R0 ;  /* 0x00001000ffff798c */ /* 0x0005e2000b800005 */
[----:B------:R-:W-:Y:S05]  /*4000*/  BRA `(.L_x_76) ;  /* 0x0000000000107947 */ /* 0x000fea0003800000 */
.L_x_69:
[----:B------:R-:W-:Y:S02]  /*4010*/  MOV R0, 0xffffffff ;  /* 0xffffffff00007802 */ /* 0x000fe40000000f00 */
[----:B------:R-:W-:-:S03]  /*4020*/  MOV R4, 0x4050 ;  /* 0x0000405000047802 */ /* 0x000fc60000000f00 */
[----:B------:R1:W-:Y:S04]  /*4030*/  STS [UR6+0x1e0], R0 ;  /* 0x0001e000ff007988 */ /* 0x0003e80008000806 */
[----:B-1---5:R-:W-:Y:S05]  /*4040*/  CALL.REL.NOINC `($__internal_1_$__cuda_sm10x_tcgen05_guardrail_trap_phase_invalid_during_alloc) ;  /* 0x0000006800387944 */ /* 0x022fea0003c00000 */
.L_x_76:
[----:B------:R-:W-:Y:S05]  /*4050*/  WARPSYNC.ALL ;  /* 0x0000000000007948 */ /* 0x000fea0003800000 */
[----:B------:R-:W3:Y:S01]  /*4060*/  S2UR UR4, SR_CgaCtaId ;  /* 0x00000000000479c3 */ /* 0x000ee20000008800 */
[----:B------:R-:W-:Y:S01]  /*4070*/  UMOV UR17, 0x400 ;  /* 0x0000040000117882 */ /* 0x000fe20000000000 */
[----:B------:R-:W-:-:S06]  /*4080*/  NOP ;  /* 0x0000000000007918 */ /* 0x000fcc0000000000 */
[----:B------:R-:W-:Y:S06]  /*4090*/  BAR.ARV 0x6, 0xa0 ;  /* 0x0182800000007b1d */ /* 0x000fec0000002000 */
[----:B------:R-:W4:Y:S01]  /*40a0*/  LDCU UR6, c[0x0][0x38c] ;  /* 0x00007180ff0677ac */ /* 0x000f220008000800 */
[----:B------:R-:W-:Y:S01]  /*40b0*/  LOP3.LUT R3, R3, 0xffff, RZ, 0xc0, !PT ;  /* 0x0000ffff03037812 */ /* 0x000fe200078ec0ff */
[----:B-1----:R-:W-:Y:S01]  /*40c0*/  IMAD.MOV.U32 R9, RZ, RZ, 0x1 ;  /* 0x00000001ff097424 */ /* 0x002fe200078e00ff */
[----:B------:R-:W-:Y:S01]  /*40d0*/  LOP3.LUT R2, R2, 0xffff, RZ, 0xc0, !PT ;  /* 0x0000ffff02027812 */ /* 0x000fe200078ec0ff */
[----:B------:R-:W-:Y:S01]  /*40e0*/  IMAD.MOV.U32 R8, RZ, RZ, RZ ;  /* 0x000000ffff087224 */ /* 0x000fe200078e00ff */
[----:B------:R-:W-:Y:S01]  /*40f0*/  R2UR UR20, R3 ;  /* 0x00000000031472ca */ /* 0x000fe200000e0000 */
[----:B------:R-:W-:Y:S01]  /*4100*/  UMOV UR24, URZ ;  /* 0x000000ff00187c82 */ /* 0x000fe20008000000 */
[----:B------:R-:W-:-:S02]  /*4110*/  R2UR UR30, R2 ;  /* 0x00000000021e72ca */ /* 0x000fc400000e0000 */
[----:B------:R-:W-:Y:S01]  /*4120*/  CS2R R2, SRZ ;  /* 0x0000000000027805 */ /* 0x000fe2000001ff00 */
[----:B------:R-:W-:Y:S01]  /*4130*/  UMOV UR15, URZ ;  /* 0x000000ff000f7c82 */ /* 0x000fe20008000000 */
[----:B---3--:R-:W-:Y:S01]  /*4140*/  ULEA UR17, UR4, UR17, 0x18 ;  /* 0x0000001104117291 */ /* 0x008fe2000f8ec0ff */
[----:B------:R-:W-:Y:S01]  /*4150*/  UMOV UR14, URZ ;  /* 0x000000ff000e7c82 */ /* 0x000fe20008000000 */
[----:B------:R-:W-:Y:S02]  /*4160*/  UISETP.NE.AND UP3, UPT, UR33, URZ, UPT ;  /* 0x000000ff2100728c */ /* 0x000fe4000bf65270 */
[----:B------:R-:W-:Y:S02]  /*4170*/  UIADD3 UR5, UPT, UPT, UR17, 0x8400, URZ ;  /* 0x0000840011057890 */ /* 0x000fe4000fffe0ff */
[----:B------:R-:W-:-:S03]  /*4180*/  UIADD3 UR4, UPT, UPT, UR17, 0x28400, URZ ;  /* 0x0002840011047890 */ /* 0x000fc6000fffe0ff */
[----:B--2---:R-:W1:Y:S01]  /*4190*/  LDS R0, [UR17+0x1e0] ;  /* 0x0001e011ff007984 */ /* 0x004e620008000800 */
[----:B----4-:R-:W-:Y:S02]  /*41a0*/  UIADD3 UR6, UPT, UPT, UR6, 0x3f, URZ ;  /* 0x0000003f06067890 */ /* 0x010fe4000fffe0ff */
[----:B------:R-:W-:Y:S02]  /*41b0*/  USHF.R.U32.HI UR5, URZ, 0x4, UR5 ;  /* 0x00000004ff057899 */ /* 0x000fe40008011605 */
[----:B------:R-:W-:Y:S02]  /*41c0*/  USHF.R.S32.HI UR25, URZ, 0x1f, UR6 ;  /* 0x0000001fff197899 */ /* 0x000fe40008011406 */
[----:B------:R-:W-:Y:S02]  /*41d0*/  USHF.R.U32.HI UR4, URZ, 0x4, UR4 ;  /* 0x00000004ff047899 */ /* 0x000fe40008011604 */
[----:B------:R-:W-:Y:S02]  /*41e0*/  ULEA.HI UR25, UR25, UR6, URZ, 0x6 ;  /* 0x0000000619197291 */ /* 0x000fe4000f8f30ff */
[----:B------:R-:W-:-:S02]  /*41f0*/  ULOP3.LUT UR5, UR5, 0x3fff, URZ, 0xc0, !UPT ;  /* 0x00003fff05057892 */ /* 0x000fc4000f8ec0ff */
[----:B------:R-:W-:Y:S02]  /*4200*/  USHF.R.S32.HI UR25, URZ, 0x6, UR25 ;  /* 0x00000006ff197899 */ /* 0x000fe40008011419 */
[----:B------:R-:W-:Y:S02]  /*4210*/  ULOP3.LUT UR22, UR4, 0x3fff, URZ, 0xc0, !UPT ;  /* 0x00003fff04167892 */ /* 0x000fe4000f8ec0ff */
[----:B------:R-:W-:Y:S02]  /*4220*/  UISETP.LT.AND UP0, UPT, UR25, 0x1, UPT ;  /* 0x000000011900788c */ /* 0x000fe4000bf01270 */
[----:B------:R-:W-:Y:S02]  /*4230*/  ULOP3.LUT UR21, UR5, 0x10000, URZ, 0xfc, !UPT ;  /* 0x0001000005157892 */ /* 0x000fe4000f8efcff */
[----:B------:R-:W-:Y:S02]  /*4240*/  ULOP3.LUT UR22, UR22, 0x10000, URZ, 0xfc, !UPT ;  /* 0x0001000016167892 */ /* 0x000fe4000f8efcff */
[----:B------:R-:W-:Y:S01]  /*4250*/  USEL UR31, UR25, 0x1, !UP0 ;  /* 0x00000001191f7887 */ /* 0x000fe2000c000000 */
[----:B------:R-:W-:Y:S01]  /*4260*/  UMOV UR28, 0x0 ;  /* 0x00000000001c7882 */ /* 0x000fe20000000000 */
[----:B------:R-:W-:Y:S01]  /*4270*/  UMOV UR29, 0x102004a0 ;  /* 0x102004a0001d7882 */ /* 0x000fe20000000000 */
[----:B------:R-:W-:Y:S01]  /*4280*/  UMOV UR26, 0x0 ;  /* 0x00000000001a7882 */ /* 0x000fe20000000000 */
[----:B------:R-:W-:Y:S01]  /*4290*/  UMOV UR27, 0x102004a0 ;  /* 0x102004a0001b7882 */ /* 0x000fe20000000000 */
[----:B-1----:R-:W-:-:S15]  /*42a0*/  R2UR UR32, R0 ;  /* 0x00000000002072ca */ /* 0x002fde00000e0000 */
.L_x_87:
[C---:B------:R-:W-:Y:S02]  /*42b0*/  LEA R0, R8.reuse, UR17, 0x3 ;  /* 0x0000001108007c11 */ /* 0x040fe4000f8e18ff */
[----:B------:R-:W-:Y:S02]  /*42c0*/  SHF.L.U32 R5, R3, 0x1f, RZ ;  /* 0x0000001f03057819 */ /* 0x000fe400000006ff */
[----:B------:R-:W-:Y:S02]  /*42d0*/  LEA R4, R8, UR17, 0x4 ;  /* 0x0000001108047c11 */ /* 0x000fe4000f8e20ff */
[----:B------:R-:W1:Y:S02]  /*42e0*/  SYNCS.PHASECHK.TRANS64.TRYWAIT P0, [R0+URZ+0x130], R5 ;  /* 0x00013005000075a7 */ /* 0x000e6400080011ff */
[----:B-1-3--:R-:W-:Y:S05]  /*42f0*/  @!P0 BRA `(.L_x_80) ;  /* 0x0000006000188947 */ /* 0x00afea0003800000 */
.L_x_178:
[----:B-1----:R-:W1:Y:S01]  /*4300*/  LDS.128 R4, [R4+0x1c0] ;  /* 0x0001c00004047984 */ /* 0x002e620000000c00 */
[----:B------:R-:W-:Y:S02]  /*4310*/  VIADD R0, R0, 0x140 ;  /* 0x0000014000007836 */ /* 0x000fe40000000000 */
[----:B------:R-:W-:Y:S01]  /*4320*/  VIADD R8, R8, 0x1 ;  /* 0x0000000108087836 */ /* 0x000fe20000000000 */
[----:B------:R-:W-:Y:S01]  /*4330*/  @!PT LDS RZ, [RZ] ;  /* 0x00000000fffff984 */ /* 0x000fe20000000800 */
[----:B------:R-:W-:Y:S01]  /*4340*/  @!PT LDS RZ, [RZ] ;  /* 0x00000000fffff984 */ /* 0x000fe20000000800 */
[----:B------:R-:W-:Y:S01]  /*4350*/  @!PT LDS RZ, [RZ] ;  /* 0x00000000fffff984 */ /* 0x000fe20000000800 */
[----:B------:R-:W-:Y:S01]  /*4360*/  @!PT LDS RZ, [RZ] ;  /* 0x00000000fffff984 */ /* 0x000fe20000000800 */
[----:B------:R2:W-:Y:S06]  /*4370*/  MEMBAR.ALL.CTA ;  /* 0x0000000000007992 */ /* 0x0005ec0000008000 */
[----:B--2---:R-:W2:Y:S01]  /*4380*/  FENCE.VIEW.ASYNC.S ;  /* 0x00000000000073c6 */ /* 0x004ea20000000000 */
[----:B------:R-:W-:-:S04]  /*4390*/  PRMT R0, RZ, 0x654, R0 ;  /* 0x00000654ff007816 */ /* 0x000fc80000000000 */
[----:B--2---:R2:W-:Y:S01]  /*43a0*/  SYNCS.ARRIVE.TRANS64.RED.A1T0 RZ, [R0+URZ], RZ ;  /* 0x000000ff00ff79a7 */ /* 0x0045e200081004ff */
[----:B-1----:R-:W-:Y:S01]  /*43b0*/  LOP3.LUT P1, RZ, R6, 0x1, RZ, 0xc0, !PT ;  /* 0x0000000106ff7812 */ /* 0x002fe2000782c0ff */
[----:B--2---:R-:W-:-:S12]  /*43c0*/  BRA.U UP3, `(.L_x_81) ;  /* 0x0000000103e07547 */ /* 0x004fd8000b800000 */
[----:B------:R-:W1:Y:S01]  /*43d0*/  LDCU UR4, c[0x0][0x38c] ;  /* 0x00007180ff0477ac */ /* 0x000e620008000800 */
[----:B------:R-:W-:Y:S02]  /*43e0*/  PLOP3.LUT P2, PT, PT, PT, PT, 0x80, 0x8 ;  /* 0x000000000008781c */ /* 0x000fe40003f4f070 */
[----:B------:R-:W-:Y:S01]  /*43f0*/  SHF.L.U32 R5, R9, 0x1f, RZ ;  /* 0x0000001f09057819 */ /* 0x000fe200000006ff */
[----:B------:R-:W-:Y:S02]  /*4400*/  ULEA UR23, UR24, UR17, 0x3 ;  /* 0x0000001118177291 */ /* 0x000fe4000f8e18ff */
[----:B------:R-:W-:Y:S02]  /*4410*/  ULEA UR18, UR24, UR32, 0x7 ;  /* 0x0000002018127291 */ /* 0x000fe4000f8e38ff */
[----:B-1----:R-:W-:-:S06]  /*4420*/  UISETP.GE.AND UP0, UPT, UR4, 0x1, UPT ;  /* 0x000000010400788c */ /* 0x002fcc000bf06270 */
[----:B------:R-:W-:-:S05]  /*4430*/  PLOP3.LUT P0, PT, PT, PT, UP0, 0x80, 0x8 ;  /* 0x000000000008781c */ /* 0x000fca0003f0f008 */
[----:B------:R-:W-:-:S08]  /*4440*/  @UP0 ULEA UR4, UR15, UR17, 0x3 ;  /* 0x000000110f040291 */ /* 0x000fd0000f8e18ff */
[----:B------:R-:W-:-:S04]  /*4450*/  @P0 SHF.L.U32 R0, R2, 0x1f, RZ ;  /* 0x0000001f02000819 */ /* 0x000fc800000006ff */
[----:B------:R1:W2:Y:S01]  /*4460*/  @P0 SYNCS.PHASECHK.TRANS64.TRYWAIT P2, [UR4], R0 ;  /* 0x00000000ff0005a7 */ /* 0x0002a20008041104 */
[----:B------:R-:W3:Y:S02]  /*4470*/  SYNCS.PHASECHK.TRANS64.TRYWAIT P0, [UR23+0x170], R5 ;  /* 0x00017005ff0075a7 */ /* 0x000ee40008001117 */
[----:B-123--:R-:W-:Y:S05]  /*4480*/  @!P0 BRA `(.L_x_82) ;  /* 0x0000005c00c88947 */ /* 0x00efea0003800000 */
.L_x_180:
[----:B------:R-:W-:Y:S01]  /*4490*/  UMOV UR19, UR14 ;  /* 0x0000000e00137c82 */ /* 0x000fe20008000000 */
[----:B------:R-:W-:Y:S05]  /*44a0*/  BRA.U !UP0, `(.L_x_83) ;  /* 0x0000000108987547 */ /* 0x000fea000b800000 */
[----:B------:R-:W-:Y:S02]  /*44b0*/  UIADD3 UR19, UPT, UPT, UR31, UR14, URZ ;  /* 0x0000000e1f137290 */ /* 0x000fe4000fffe0ff */
[----:B------:R-:W-:Y:S01]  /*44c0*/  UPLOP3.LUT UP2, UPT, UPT, UPT, UPT, 0x40, 0x4 ;  /* 0x000000000004789c */ /* 0x000fe20003f4e870 */
[----:B------:R-:W-:Y:S01]  /*44d0*/  UMOV UR16, UR25 ;  /* 0x0000001900107c82 */ /* 0x000fe20008000000 */
[----:B------:R-:W-:-:S09]  /*44e0*/  UMOV UR6, UR15 ;  /* 0x0000000f00067c82 */ /* 0x000fd20008000000 */
.L_x_86:
[----:B--2---:R-:W-:Y:S01]  /*44f0*/  ULEA UR5, UR6, UR17, 0x3 ;  /* 0x0000001106057291 */ /* 0x004fe2000f8e18ff */
[----:B---3--:R-:W-:Y:S11]  /*4500*/  @P2 BRA `(.L_x_84) ;  /* 0x00000000000c2947 */ /* 0x008ff60003800000 */
[----:B-1----:R-:W-:Y:S04]  /*4510*/  SHF.L.U32 R5, R2, 0x1f, RZ ;  /* 0x0000001f02057819 */ /* 0x002fe800000006ff */
[----:B------:R-:W1:Y:S02]  /*4520*/  SYNCS.PHASECHK.TRANS64.TRYWAIT P0, [UR5], R5 ;  /* 0x00000005ff0075a7 */ /* 0x000e640008001105 */
[----:B-1----:R-:W-:Y:S05]  /*4530*/  @!P0 BRA `(.L_x_85) ;  /* 0x0000005c00b48947 */ /* 0x002fea0003800000 */
.L_x_84:
[----:B------:R-:W-:Y:S01]  /*4540*/  UISETP.NE.AND UP0, UPT, UR16, 0x1, UPT ;  /* 0x000000011000788c */ /* 0x000fe2000bf05270 */
[----:B------:R-:W-:Y:S01]  /*4550*/  PLOP3.LUT P2, PT, PT, PT, PT, 0x80, 0x8 ;  /* 0x000000000008781c */ /* 0x000fe20003f4f070 */
[----:B------:R-:W-:Y:S02]  /*4560*/  UIADD3 UR4, UPT, UPT, UR6, 0x1, URZ ;  /* 0x0000000106047890 */ /* 0x000fe4000fffe0ff */
[----:B------:R-:W-:Y:S02]  /*4570*/  ULEA UR12, UR6, UR22, 0x8 ;  /* 0x00000016060c7291 */ /* 0x000fe4000f8e40ff */
[----:B------:R-:W-:Y:S01]  /*4580*/  UISETP.NE.AND UP1, UPT, UR4, 0x10, UPT ;  /* 0x000000100400788c */ /* 0x000fe2000bf25270 */
[----:B------:R-:W-:Y:S01]  /*4590*/  PLOP3.LUT P0, PT, PT, PT, UP0, 0x80, 0x8 ;  /* 0x000000000008781c */ /* 0x000fe20003f0f008 */
[----:B------:R-:W-:Y:S02]  /*45a0*/  UIADD3 UR10, UPT, UPT, UR12, 0x2, URZ ;  /* 0x000000020c0a7890 */ /* 0x000fe4000fffe0ff */
[----:B------:R-:W-:Y:S02]  /*45b0*/  USEL UR7, URZ, 0x1, UP1 ;  /* 0x00000001ff077887 */ /* 0x000fe40008800000 */
[----:B------:R-:W-:Y:S02]  /*45c0*/  USEL UR15, UR4, URZ, UP1 ;  /* 0x000000ff040f7287 */ /* 0x000fe40008800000 */
[----:B------:R-:W-:Y:S02]  /*45d0*/  UIADD3 UR14, UPT, UPT, UR14, 0x1, URZ ;  /* 0x000000010e0e7890 */ /* 0x000fe4000fffe0ff */
[----:B------:R-:W-:Y:S01]  /*45e0*/  @UP0 ULEA UR4, UR15, UR17, 0x3 ;  /* 0x000000110f040291 */ /* 0x000fe2000f8e18ff */
[----:B------:R-:W-:Y:S01]  /*45f0*/  LOP3.LUT R2, R2, UR7, RZ, 0x3c, !PT ;  /* 0x0000000702027c12 */ /* 0x000fe2000f8e3cff */
[----:B------:R-:W-:Y:S01]  /*4600*/  UIADD3 UR7, UPT, UPT, UR5, 0x80, URZ ;  /* 0x0000008005077890 */ /* 0x000fe2000fffe0ff */
[----:B------:R-:W-:Y:S02]  /*4610*/  UMOV UR13, 0x80004020 ;  /* 0x80004020000d7882 */ /* 0x000fe40000000000 */
[----:B-1----:R-:W-:Y:S01]  /*4620*/  @P0 SHF.L.U32 R0, R2, 0x1f, RZ ;  /* 0x0000001f02000819 */ /* 0x002fe200000006ff */
[----:B------:R-:W-:Y:S01]  /*4630*/  UMOV UR5, 0x80004020 ;  /* 0x8000402000057882 */ /* 0x000fe20000000000 */
[----:B------:R-:W-:Y:S01]  /*4640*/  UMOV UR11, 0x80004020 ;  /* 0x80004020000b7882 */ /* 0x000fe20000000000 */
[----:B------:R-:W-:Y:S01]  /*4650*/  UMOV UR9, 0x80004020 ;  /* 0x8000402000097882 */ /* 0x000fe20000000000 */
[----:B------:R2:W3:Y:S01]  /*4660*/  @P0 SYNCS.PHASECHK.TRANS64.TRYWAIT P2, [UR4], R0 ;  /* 0x00000000ff0005a7 */ /* 0x0004e20008041104 */
[----:B------:R-:W-:Y:S02]  /*4670*/  ULEA UR4, UR6, UR21, 0x9 ;  /* 0x0000001506047291 */ /* 0x000fe4000f8e48ff */
[----:B------:R-:W-:Y:S02]  /*4680*/  UISETP.NE.AND UP0, UPT, UR14, UR19, UPT ;  /* 0x000000130e00728c */ /* 0x000fe4000bf05270 */
[----:B------:R-:W-:Y:S02]  /*4690*/  UIADD3 UR8, UPT, UPT, UR4, 0x2, URZ ;  /* 0x0000000204087890 */ /* 0x000fe4000fffe0ff */
[----:B------:R-:W-:Y:S01]  /*46a0*/  UIADD3 UR16, UPT, UPT, UR16, -0x1, URZ ;  /* 0xffffffff10107890 */ /* 0x000fe2000fffe0ff */
[----:B------:R-:W-:Y:S02]  /*46b0*/  UMOV UR6, UR15 ;  /* 0x0000000f00067c82 */ /* 0x000fe40008000000 */
[----:B------:R2:W-:Y:S01]  /*46c0*/  UTCIMMA.2CTA gdesc[UR4], gdesc[UR12], tmem[UR18], tmem[UR28], idesc[UR29], UP2 ;  /* 0x00ff1c0c040075ea */ /* 0x0005e20009200112 */
[----:B------:R-:W-:Y:S03]  /*46d0*/  UPLOP3.LUT UP2, UPT, UPT, UPT, UPT, 0x80, 0x8 ;  /* 0x000000000008789c */ /* 0x000fe60003f4f070 */
[----:B------:R2:W-:Y:S01]  /*46e0*/  UTCIMMA.2CTA gdesc[UR8], gdesc[UR10], tmem[UR18], tmem[UR26], idesc[UR27], UPT ;  /* 0x00ff1a0a080075ea */ /* 0x0005e2000ba00112 */
[----:B------:R2:W-:Y:S01]  /*46f0*/  UTCBAR.2CTA.MULTICAST [UR7], URZ, UR20 ;  /* 0x000000ff070073e9 */ /* 0x0005e20008200814 */
[----:B------:R-:W-:Y:S06]  /*4700*/  BRA.U UP0, `(.L_x_86) ;  /* 0xfffffffd00787547 */ /* 0x000fec000b83ffff */
.L_x_83:
[----:B--2---:R-:W-:Y:S01]  /*4710*/  UIADD3 UR4, UPT, UPT, UR23, 0x150, URZ ;  /* 0x0000015017047890 */ /* 0x004fe2000fffe0ff */
[----:B------:R-:W-:-:S08]  /*4720*/  UMOV UR14, UR19 ;  /* 0x00000013000e7c82 */ /* 0x000fd00008000000 */
[----:B------:R2:W-:Y:S01]  /*4730*/  UTCBAR.2CTA.MULTICAST [UR4], URZ, UR30 ;  /* 0x000000ff040073e9 */ /* 0x0005e2000820081e */
[----:B------:R-:W-:Y:S02]  /*4740*/  NOP ;  /* 0x0000000000007918 */ /* 0x000fe40000000000 */
.L_x_81:
[----:B--2---:R-:W-:Y:S01]  /*4750*/  UIADD3 UR4, UPT, UPT, UR24, 0x1, URZ ;  /* 0x0000000118047890 */ /* 0x004fe2000fffe0ff */
[----:B------:R-:W-:-:S03]  /*4760*/  ISETP.NE.AND P0, PT, R8, 0x2, PT ;  /* 0x000000020800780c */ /* 0x000fc60003f05270 */
[----:B------:R-:W-:Y:S01]  /*4770*/  UISETP.NE.AND UP0, UPT, UR4, 0x4, UPT ;  /* 0x000000040400788c */ /* 0x000fe2000bf05270 */
[----:B-1----:R-:W-:Y:S02]  /*4780*/  SEL R0, RZ, 0x1, P0 ;  /* 0x00000001ff007807 */ /* 0x002fe40000000000 */
[----:B------:R-:W-:Y:S01]  /*4790*/  SEL R8, R8, RZ, P0 ;  /* 0x000000ff08087207 */ /* 0x000fe20000000000 */
[----:B------:R-:W-:Y:S01]  /*47a0*/  USEL UR5, URZ, 0x1, UP0 ;  /* 0x00000001ff057887 */ /* 0x000fe20008000000 */
[----:B------:R-:W-:Y:S01]  /*47b0*/  LOP3.LUT R3, R3, R0, RZ, 0x3c, !PT ;  /* 0x0000000003037212 */ /* 0x000fe200078e3cff */
[----:B------:R-:W-:-:S04]  /*47c0*/  USEL UR24, UR4, URZ, UP0 ;  /* 0x000000ff04187287 */ /* 0x000fc80008000000 */
[----:B------:R-:W-:Y:S01]  /*47d0*/  LOP3.LUT R9, R9, UR5, RZ, 0x3c, !PT ;  /* 0x0000000509097c12 */ /* 0x000fe2000f8e3cff */
[----:B------:R-:W-:Y:S07]  /*47e0*/  @P1 BRA `(.L_x_87) ;  /* 0xfffffff800b01947 */ /* 0x000fee000383ffff */
[----:B------:R-:W1:Y:S01]  /*47f0*/  S2UR UR8, SR_CgaCtaId ;  /* 0x00000000000879c3 */ /* 0x000e620000008800 */
[----:B------:R-:W-:Y:S01]  /*4800*/  ELECT P0, URZ, PT ;  /* 0x0000000000ff782f */ /* 0x000fe20003800000 */
[----:B------:R-:W-:Y:S01]  /*4810*/  HFMA2 R0, -RZ, RZ, 0, 5.9604644775390625e-08 ;  /* 0x00000001ff007431 */ /* 0x000fe200000001ff */
[----:B------:R-:W-:-:S05]  /*4820*/  UMOV UR4, 0x40 ;  /* 0x0000004000047882 */ /* 0x000fca0000000000 */
[----:B------:R-:W-:Y:S01]  /*4830*/  UVIRTCOUNT.DEALLOC.SMPOOL 0x80 ;  /* 0x000000800000784c */ /* 0x000fe20000000000 */
[----:B------:R-:W-:Y:S02]  /*4840*/  UISETP.NE.AND UP1, UPT, UR33, URZ, UPT ;  /* 0x000000ff2100728c */ /* 0x000fe4000bf25270 */
[----:B-1----:R-:W-:-:S09]  /*4850*/  ULEA UR8, UR8, UR4, 0x18 ;  /* 0x0000000408087291 */ /* 0x002fd2000f8ec0ff */
[----:B------:R1:W-:Y:S01]  /*4860*/  @P0 STS.U8 [UR8+0x1c], R0 ;  /* 0x00001c00ff000988 */ /* 0x0003e20008000008 */
[----:B------:R-:W-:Y:S05]  /*4870*/  BRA.U UP1, `(.L_x_88) ;  /* 0x0000000101a07547 */ /* 0x000fea000b800000 */
[----:B------:R-:W-:Y:S01]  /*4880*/  UIADD3 UR7, UPT, UPT, UR17, 0x170, URZ ;  /* 0x0000017011077890 */ /* 0x000fe2000fffe0ff */
[----:B------:R-:W-:-:S03]  /*4890*/  SHF.L.U32 R3, R9, 0x1f, RZ ;  /* 0x0000001f09037819 */ /* 0x000fc600000006ff */
[----:B------:R-:W-:-:S09]  /*48a0*/  ULEA UR4, UR24, UR7, 0x3 ;  /* 0x0000000718047291 */ /* 0x000fd2000f8e18ff */
[----:B------:R-:W2:Y:S02]  /*48b0*/  SYNCS.PHASECHK.TRANS64.TRYWAIT P0, [UR4], R3 ;  /* 0x00000003ff0075a7 */ /* 0x000ea40008001104 */
[----:B--2---:R-:W-:Y:S05]  /*48c0*/  @!P0 BRA `(.L_x_89) ;  /* 0x0000005800e88947 */ /* 0x004fea0003800000 */
.L_x_183:
        /* <DEDUP_REMOVED lines=9> */
.L_x_185:
        /* <DEDUP_REMOVED lines=9> */
.L_x_187:
[----:B------:R-:W-:-:S04]  /*49f0*/  UIADD3 UR4, UPT, UPT, UR4, 0x1, URZ ;  /* 0x0000000104047890 */ /* 0x000fc8000fffe0ff */
[----:B------:R-:W-:-:S04]  /*4a00*/  UISETP.NE.AND UP0, UPT, UR4, 0x4, UPT ;  /* 0x000000040400788c */ /* 0x000fc8000bf05270 */
[----:B------:R-:W-:Y:S02]  /*4a10*/  USEL UR5, URZ, 0x1, UP0 ;  /* 0x00000001ff057887 */ /* 0x000fe40008000000 */
[----:B------:R-:W-:-:S04]  /*4a20*/  USEL UR4, UR4, URZ, UP0 ;  /* 0x000000ff04047287 */ /* 0x000fc80008000000 */
[----:B------:R-:W-:Y:S01]  /*4a30*/  ULEA UR4, UR4, UR7, 0x3 ;  /* 0x0000000704047291 */ /* 0x000fe2000f8e18ff */
[----:B-1----:R-:W-:-:S04]  /*4a40*/  LOP3.LUT R3, R2, UR5, RZ, 0x3c, !PT ;  /* 0x0000000502037c12 */ /* 0x002fc8000f8e3cff */
[----:B------:R-:W-:Y:S01]  /*4a50*/  SHF.L.U32 R3, R3, 0x1f, RZ ;  /* 0x0000001f03037819 */ /* 0x000fe200000006ff */
[----:B------:R-:W-:-:S04]  /*4a60*/  IMAD.U32 R0, RZ, RZ, UR4 ;  /* 0x00000004ff007e24 */ /* 0x000fc8000f8e00ff */
[----:B------:R1:W2:Y:S03]  /*4a70*/  SYNCS.PHASECHK.TRANS64.TRYWAIT P0, [R0+URZ], R3 ;  /* 0x00000003000075a7 */ /* 0x0002a600080011ff */
[----:B--2---:R-:W-:Y:S05]  /*4a80*/  @!P0 NANOSLEEP.SYNCS 0x989680 ;  /* 0x009896800000895d */ /* 0x004fea0003900000 */
[----:B------:R-:W2:Y:S02]  /*4a90*/  @!P0 SYNCS.PHASECHK.TRANS64 P0, [R0+URZ], R3 ;  /* 0x00000003000085a7 */ /* 0x000ea400080010ff */
[----:B--2---:R-:W-:Y:S05]  /*4aa0*/  @P0 BRA `(.L_x_92) ;  /* 0x0000000000200947 */ /* 0x004fea0003800000 */
.L_x_93:
[----:B--2---:R2:W4:Y:S02]  /*4ab0*/  SYNCS.PHASECHK.TRANS64.TRYWAIT P0, [R0+URZ], R3 ;  /* 0x00000003000075a7 */ /* 0x00452400080011ff */
[----:B----4-:R-:W-:Y:S05]  /*4ac0*/  @!P0 NANOSLEEP.SYNCS 0x989680 ;  /* 0x009896800000895d */ /* 0x010fea0003900000 */
[----:B------:R-:W4:Y:S02]  /*4ad0*/  @!P0 SYNCS.PHASECHK.TRANS64 P0, [R0+URZ], R3 ;  /* 0x00000003000085a7 */ /* 0x000f2400080010ff */
[----:B----4-:R-:W-:Y:S05]  /*4ae0*/  @!P0 BRA `(.L_x_93) ;  /* 0xfffffffc00f08947 */ /* 0x010fea000383ffff */
[----:B------:R-:W-:Y:S05]  /*4af0*/  BRA `(.L_x_92) ;  /* 0x00000000000c7947 */ /* 0x000fea0003800000 */
.L_x_88:
[----:B------:R-:W-:-:S04]  /*4b00*/  UIADD3 UR4, UPT, UPT, UR17, 0x1b0, URZ ;  /* 0x000001b011047890 */ /* 0x000fc8000fffe0ff */
[----:B------:R-:W-:-:S09]  /*4b10*/  UPRMT UR4, UR34, 0x654, UR4 ;  /* 0x0000065422047896 */ /* 0x000fd20008000004 */
[----:B------:R-:W-:Y:S03]  /*4b20*/  SYNCS.ARRIVE.TRANS64.RED.A1T0 RZ, [UR4], RZ ;  /* 0x000000ffffff79a7 */ /* 0x000fe60008100404 */
.L_x_92:
[----:B-12---:R-:W-:Y:S01]  /*4b30*/  SHF.L.U32 R3, RZ, 0x1f, RZ ;  /* 0x0000001fff037819 */ /* 0x006fe200000006ff */
[----:B------:R-:W-:Y:S01]  /*4b40*/  UIADD3 UR4, UPT, UPT, UR17, 0x1b0, URZ ;  /* 0x000001b011047890 */ /* 0x000fe2000fffe0ff */
[----:B------:R-:W-:Y:S02]  /*4b50*/  PLOP3.LUT P0, PT, PT, PT, UP1, 0x80, 0x8 ;  /* 0x000000000008781c */ /* 0x000fe40003f0f018 */
[----:B------:R-:W1:Y:S02]  /*4b60*/  SYNCS.PHASECHK.TRANS64.TRYWAIT P1, [UR17+0x1b0], R3 ;  /* 0x0001b003ff0075a7 */ /* 0x000e640008021111 */
[----:B-1----:R-:W-:Y:S09]  /*4b70*/  @!P1 BRA `(.L_x_94) ;  /* 0x0000005800849947 */ /* 0x002ff20003800000 */
.L_x_189:
[----:B------:R-:W-:Y:S01]  /*4b80*/  @!UP1 UPRMT UR4, UR34, 0x654, UR4 ;  /* 0x0000065422049896 */ /* 0x000fe20008000004 */
[----:B------:R-:W-:Y:S01]  /*4b90*/  UMOV UR5, 0xffff ;  /* 0x0000ffff00057882 */ /* 0x000fe20000000000 */
[----:B------:R-:W-:-:S07]  /*4ba0*/  UMOV UR6, 0x1 ;  /* 0x0000000100067882 */ /* 0x000fce0000000000 */
[----:B------:R-:W-:Y:S01]  /*4bb0*/  @!P0 SYNCS.ARRIVE.TRANS64.RED.A1T0 RZ, [UR4], RZ ;  /* 0x000000ffffff89a7 */ /* 0x000fe20008100404 */
[----:B------:R-:W-:Y:S01]  /*4bc0*/  NOP ;  /* 0x0000000000007918 */ /* 0x000fe20000000000 */
[----:B-1----:R-:W1:Y:S01]  /*4bd0*/  LDS R0, [UR8+0x14] ;  /* 0x00001408ff007984 */ /* 0x002e620008000800 */
[----:B------:R-:W-:-:S04]  /*4be0*/  ULOP3.LUT UR4, UR32, 0xffff, URZ, 0xc0, !UPT ;  /* 0x0000ffff20047892 */ /* 0x000fc8000f8ec0ff */
[----:B------:R-:W-:-:S04]  /*4bf0*/  USHF.R.U32.HI UR4, URZ, 0x5, UR4 ;  /* 0x00000005ff047899 */ /* 0x000fc80008011604 */
[----:B------:R-:W-:Y:S02]  /*4c00*/  USHF.L.U32 UR5, UR5, UR4, URZ ;  /* 0x0000000405057299 */ /* 0x000fe400080006ff */
[----:B------:R-:W-:-:S04]  /*4c10*/  USHF.L.U32 UR4, UR6, UR4, URZ ;  /* 0x0000000406047299 */ /* 0x000fc800080006ff */
[----:B-1----:R-:W-:-:S04]  /*4c20*/  LOP3.LUT R0, R0, UR5, RZ, 0xc0, !PT ;  /* 0x0000000500007c12 */ /* 0x002fc8000f8ec0ff */
[----:B------:R-:W-:-:S13]  /*4c30*/  ISETP.NE.AND P0, PT, R0, UR5, PT ;  /* 0x0000000500007c0c */ /* 0x000fda000bf05270 */
[----:B------:R-:W-:Y:S05]  /*4c40*/  @P0 BRA `(.L_x_95) ;  /* 0x0000000000580947 */ /* 0x000fea0003800000 */
[----:B------:R-:W1:Y:S02]  /*4c50*/  LDS R0, [UR8+0x18] ;  /* 0x00001808ff007984 */ /* 0x000e640008000800 */
[----:B-1----:R-:W-:-:S04]  /*4c60*/  LOP3.LUT R0, R0, UR4, RZ, 0xc0, !PT ;  /* 0x0000000400007c12 */ /* 0x002fc8000f8ec0ff */
[----:B------:R-:W-:-:S13]  /*4c70*/  ISETP.NE.AND P0, PT, R0, UR4, PT ;  /* 0x0000000400007c0c */ /* 0x000fda000bf05270 */
[----:B------:R-:W-:Y:S05]  /*4c80*/  @P0 BRA `(.L_x_96) ;  /* 0x00000000003c0947 */ /* 0x000fea0003800000 */
[----:B------:R-:W1:Y:S01]  /*4c90*/  S2R R2, SR_LANEID ;  /* 0x0000000000027919 */ /* 0x000e620000000000 */
[----:B------:R-:W-:Y:S01]  /*4ca0*/  ULOP3.LUT UR5, URZ, UR5, URZ, 0x33, !UPT ;  /* 0x00000005ff057292 */ /* 0x000fe2000f8e33ff */
[----:B------:R-:W-:Y:S01]  /*4cb0*/  LOP3.LUT R4, RZ, UR4, RZ, 0x33, !PT ;  /* 0x00000004ff047c12 */ /* 0x000fe2000f8e33ff */
[----:B------:R-:W-:Y:S02]  /*4cc0*/  VOTEU.ANY UR4, UPT, PT ;  /* 0x0000000000047886 */ /* 0x000fe400038e0100 */
[----:B------:R-:W-:Y:S01]  /*4cd0*/  UFLO.U32 UR4, UR4 ;  /* 0x00000004000472bd */ /* 0x000fe200080e0000 */
[----:B------:R-:W2:Y:S01]  /*4ce0*/  REDUX UR6, R4 ;  /* 0x00000000040673c4 */ /* 0x000ea20000000000 */
[----:B------:R-:W-:-:S06]  /*4cf0*/  IMAD.U32 R0, RZ, RZ, UR5 ;  /* 0x00000005ff007e24 */ /* 0x000fcc000f8e00ff */
[----:B------:R4:W-:Y:S01]  /*4d00*/  UTCATOMSWS.AND URZ, UR5 ;  /* 0x0000000500ff79e3 */ /* 0x0009e20008000000 */
[----:B------:R-:W3:Y:S01]  /*4d10*/  REDUX UR7, R0 ;  /* 0x00000000000773c4 */ /* 0x000ee20000000000 */
[----:B-1----:R-:W-:Y:S01]  /*4d20*/  ISETP.EQ.U32.AND P0, PT, R2, UR4, PT ;  /* 0x0000000402007c0c */ /* 0x002fe2000bf02070 */
[----:B--2---:R-:W-:Y:S01]  /*4d30*/  IMAD.U32 R2, RZ, RZ, UR6 ;  /* 0x00000006ff027e24 */ /* 0x004fe2000f8e00ff */
[----:B---3--:R-:W-:-:S11]  /*4d40*/  MOV R3, UR7 ;  /* 0x0000000700037c02 */ /* 0x008fd60008000f00 */
[----:B------:R4:W-:Y:S04]  /*4d50*/  @P0 ATOMS.AND RZ, [UR8+0x14], R3 ;  /* 0x00001403ffff098c */ /* 0x0009e8000a800008 */
[----:B------:R4:W-:Y:S01]  /*4d60*/  @P0 ATOMS.AND RZ, [UR8+0x18], R2 ;  /* 0x00001802ffff098c */ /* 0x0009e2000a800008 */
[----:B------:R-:W-:Y:S05]  /*4d70*/  BRA `(.L_x_97) ;  /* 0x0000000000147947 */ /* 0x000fea0003800000 */
.L_x_96:
[----:B------:R-:W-:Y:S02]  /*4d80*/  MOV R2, 0x4da0 ;  /* 0x00004da000027802 */ /* 0x000fe40000000f00 */
[----:B---3-5:R-:W-:Y:S05]  /*4d90*/  CALL.REL.NOINC `($__internal_0_$__cuda_sm10x_tcgen05_guardrail_trap_col_being_dealloced_not_returned_by_alloc) ;  /* 0x0000005800d87944 */ /* 0x028fea0003c00000 */
[----:B------:R-:W-:Y:S05]  /*4da0*/  BRA `(.L_x_97) ;  /* 0x0000000000087947 */ /* 0x000fea0003800000 */
.L_x_95:
[----:B------:R-:W-:Y:S02]  /*4db0*/  MOV R2, 0x4dd0 ;  /* 0x00004dd000027802 */ /* 0x000fe40000000f00 */
[----:B---3-5:R-:W-:Y:S05]  /*4dc0*/  CALL.REL.NOINC `($__internal_2_$__cuda_sm10x_tcgen05_guardrail_trap_unallocated_columns_being_dealloced) ;  /* 0x0000005800e47944 */ /* 0x028fea0003c00000 */
.L_x_97:
[----:B------:R-:W-:Y:S01]  /*4dd0*/  NOP ;  /* 0x0000000000007918 */ /* 0x000fe20000000000 */
[----:B----4-:R-:W-:Y:S05]  /*4de0*/  EXIT ;  /* 0x000000000000794d */ /* 0x010fea0003800000 */
.L_x_68:
[----:B------:R-:W-:-:S09]  /*4df0*/  UISETP.NE.OR UP0, UPT, UR25, 0x3, !UP3 ;  /* 0x000000031900788c */ /* 0x000fd2000df05670 */
[----:B------:R-:W-:Y:S05]  /*4e00*/  BRA.U UP0, `(.L_x_98) ;  /* 0x0000000d007c7547 */ /* 0x000fea000b800000 */
[----:B------:R-:W1:Y:S01]  /*4e10*/  LDCU UR32, c[0x0][0x370] ;  /* 0x00006e00ff2077ac */ /* 0x000e620008000800 */
[----:B------:R-:W2:Y:S01]  /*4e20*/  LDC.64 R16, c[0x0][0x348] ;  /* 0x0000d200ff107b82 */ /* 0x000ea20000000a00 */
[----:B------:R-:W-:Y:S02]  /*4e30*/  HFMA2 R13, -RZ, RZ, 0, 0 ;  /* 0x00000000ff0d7431 */ /* 0x000fe400000001ff */
[----:B------:R-:W-:Y:S01]  /*4e40*/  IMAD.MOV.U32 R15, RZ, RZ, 0x1 ;  /* 0x00000001ff0f7424 */ /* 0x000fe200078e00ff */
[----:B------:R-:W1:Y:S01]  /*4e50*/  LDCU.128 UR28, c[0x0][0xb10] ;  /* 0x00016200ff1c77ac */ /* 0x000e620008000c00 */
[----:B------:R-:W-:Y:S01]  /*4e60*/  IMAD.MOV.U32 R14, RZ, RZ, RZ ;  /* 0x000000ffff0e7224 */ /* 0x000fe200078e00ff */
[----:B------:R-:W-:Y:S01]  /*4e70*/  MOV R7, 0x2000 ;  /* 0x0000200000077802 */ /* 0x000fe20000000f00 */
[----:B------:R-:W3:Y:S01]  /*4e80*/  LDCU UR27, c[0x0][0x374] ;  /* 0x00006e80ff1b77ac */ /* 0x000ee20008000800 */
[----:B------:R-:W4:Y:S01]  /*4e90*/  LDC.64 R2, c[0x0][0x888] ;  /* 0x00022200ff027b82 */ /* 0x000f220000000a00 */
[----:B------:R-:W3:Y:S01]  /*4ea0*/  LDCU UR15, c[0x0][0xb0c] ;  /* 0x00016180ff0f77ac */ /* 0x000ee20008000800 */
[----:B------:R-:W2:Y:S06]  /*4eb0*/  LDCU UR38, c[0x0][0xb20] ;  /* 0x00016400ff2677ac */ /* 0x000eac0008000800 */
[----:B------:R-:W4:Y:S01]  /*4ec0*/  LDC.64 R4, c[0x0][0x890] ;  /* 0x00022400ff047b82 */ /* 0x000f220000000a00 */
[----:B------:R-:W2:Y:S01]  /*4ed0*/  LDCU UR4, c[0x0][0xb30] ;  /* 0x00016600ff0477ac */ /* 0x000ea20008000800 */
[----:B------:R-:W-:Y:S01]  /*4ee0*/  UMOV UR21, 0x400 ;  /* 0x0000040000157882 */ /* 0x000fe20000000000 */
[----:B-1----:R-:W-:-:S02]  /*4ef0*/  UIMAD.WIDE.U32 UR6, UR32, UR28, URZ ;  /* 0x0000001c200672a5 */ /* 0x002fc4000f8e00ff */
[----:B---3--:R-:W-:Y:S02]  /*4f00*/  UIMAD.WIDE.U32 UR8, UR27, UR31, URZ ;  /* 0x0000001f1b0872a5 */ /* 0x008fe4000f8e00ff */
[----:B------:R-:W-:Y:S02]  /*4f10*/  ULEA UR21, UR45, UR21, 0x18 ;  /* 0x000000152d157291 */ /* 0x000fe4000f8ec0ff */
[----:B------:R-:W-:Y:S02]  /*4f20*/  UPLOP3.LUT UP3, UPT, UPT, UPT, UPT, 0x40, 0x4 ;  /* 0x000000000004789c */ /* 0x000fe40003f6e870 */
[----:B------:R-:W-:Y:S01]  /*4f30*/  UIADD3 UR33, UPT, UPT, UR21, 0x108, URZ ;  /* 0x0000010815217890 */ /* 0x000fe2000fffe0ff */
[----:B------:R-:W-:Y:S01]  /*4f40*/  UMOV UR6, UR7 ;  /* 0x0000000700067c82 */ /* 0x000fe20008000000 */
[----:B------:R-:W-:Y:S01]  /*4f50*/  UMOV UR34, UR9 ;  /* 0x0000000900227c82 */ /* 0x000fe20008000000 */
[----:B------:R-:W-:Y:S02]  /*4f60*/  UISETP.GE.AND UP0, UPT, UR42, 0x1, UPT ;  /* 0x000000012a00788c */ /* 0x000fe4000bf06270 */
[----:B------:R-:W-:Y:S01]  /*4f70*/  UISETP.NE.AND UP4, UPT, UR42, 0x1, UPT ;  /* 0x000000012a00788c */ /* 0x000fe2000bf85270 */
[----:B------:R-:W1:Y:S01]  /*4f80*/  LDCU.64 UR22, c[0x0][0xb28] ;  /* 0x00016500ff1677ac */ /* 0x000e620008000a00 */
[----:B------:R-:W-:-:S02]  /*4f90*/  UISETP.NE.AND UP6, UPT, UR15, 0x1, UPT ;  /* 0x000000010f00788c */ /* 0x000fc4000bfc5270 */
[----:B------:R-:W-:Y:S02]  /*4fa0*/  UISETP.NE.AND UP5, UPT, UR30, 0x1, UPT ;  /* 0x000000011e00788c */ /* 0x000fe4000bfa5270 */
[----:B------:R-:W-:Y:S02]  /*4fb0*/  UIADD3 UR17, UPT, UPT, UR21, 0x100, URZ ;  /* 0x0000010015117890 */ /* 0x000fe4000fffe0ff */
[----:B------:R-:W-:Y:S02]  /*4fc0*/  UPRMT UR33, UR45, 0x654, UR33 ;  /* 0x000006542d217896 */ /* 0x000fe40008000021 */
[----:B------:R-:W-:Y:S02]  /*4fd0*/  USHF.R.U32.HI UR35, URZ, UR29, UR6 ;  /* 0x0000001dff237299 */ /* 0x000fe40008011606 */
[----:B--2---:R-:W-:Y:S02]  /*4fe0*/  USHF.R.U32.HI UR34, URZ, UR38, UR34 ;  /* 0x00000026ff227299 */ /* 0x004fe40008011622 */
[----:B------:R-:W-:-:S11]  /*4ff0*/  UISETP.NE.AND UP2, UPT, UR4, 0x1, UPT ;  /* 0x000000010400788c */ /* 0x000fd6000bf45270 */
.L_x_107:
[C---:B------:R-:W-:Y:S02]  /*5000*/  LEA R12, R14.reuse, UR21, 0x3 ;  /* 0x000000150e0c7c11 */ /* 0x040fe4000f8e18ff */
[----:B------:R-:W-:Y:S02]  /*5010*/  SHF.L.U32 R9, R13, 0x1f, RZ ;  /* 0x0000001f0d097819 */ /* 0x000fe400000006ff */
[----:B------:R-:W-:Y:S02]  /*5020*/  LEA R10, R14, UR21, 0x4 ;  /* 0x000000150e0a7c11 */ /* 0x000fe4000f8e20ff */
[----:B--2---:R-:W2:Y:S02]  /*5030*/  SYNCS.PHASECHK.TRANS64.TRYWAIT P0, [R12+URZ+0x130], R9 ;  /* 0x000130090c0075a7 */ /* 0x004ea400080011ff */
[----:B--2---:R-:W-:Y:S05]  /*5040*/  @!P0 BRA `(.L_x_99) ;  /* 0x0000005400688947 */ /* 0x004fea0003800000 */
.L_x_190:
[----:B--2---:R-:W2:Y:S01]  /*5050*/  LDS.128 R8, [R10+0x1c0] ;  /* 0x0001c0000a087984 */ /* 0x004ea20000000c00 */
[----:B------:R-:W-:Y:S01]  /*5060*/  UISETP.GE.AND UP0, UPT, UR42, 0x1, UPT ;  /* 0x000000012a00788c */ /* 0x000fe2000bf06270 */
[----:B------:R-:W-:Y:S01]  /*5070*/  @!PT LDS RZ, [RZ] ;  /* 0x00000000fffff984 */ /* 0x000fe20000000800 */
[----:B------:R-:W-:Y:S01]  /*5080*/  @!PT LDS RZ, [RZ] ;  /* 0x00000000fffff984 */ /* 0x000fe20000000800 */
[----:B------:R-:W-:Y:S01]  /*5090*/  @!PT LDS RZ, [RZ] ;  /* 0x00000000fffff984 */ /* 0x000fe20000000800 */
[----:B------:R-:W-:Y:S01]  /*50a0*/  @!PT LDS RZ, [RZ] ;  /* 0x00000000fffff984 */ /* 0x000fe20000000800 */
[----:B------:R3:W-:Y:S06]  /*50b0*/  MEMBAR.ALL.CTA ;  /* 0x0000000000007992 */ /* 0x0007ec0000008000 */
[----:B---3--:R-:W3:Y:S01]  /*50c0*/  FENCE.VIEW.ASYNC.S ;  /* 0x00000000000073c6 */ /* 0x008ee20000000000 */
[----:B--2---:R-:W-:Y:S11]  /*50d0*/  LOP3.LUT P0, RZ, R10, 0x1, RZ, 0xc0, !PT ;  /* 0x000000010aff7812 */ /* 0x004ff6000780c0ff */
[----:B------:R-:W-:Y:S02]  /*50e0*/  @!UPT UIADD3 URZ, UPT, UPT, URZ, URZ, URZ ;  /* 0x000000fffffff290 */ /* 0x000fe4000fffe0ff */
[----:B---3--:R-:W-:Y:S01]  /*50f0*/  VOTEU.ANY UP1, P0 ;  /* 0x0000000000ff7886 */ /* 0x008fe20000020100 */
[----:B------:R-:W-:Y:S11]  /*5100*/  PLOP3.LUT P0, PT, PT, PT, UP1, 0x80, 0x8 ;  /* 0x000000000008781c */ /* 0x000ff60003f0f018 */
[----:B------:R-:W-:Y:S02]  /*5110*/  @!UPT UIADD3 URZ, UPT, UPT, URZ, URZ, URZ ;  /* 0x000000fffffff290 */ /* 0x000fe4000fffe0ff */
[----:B------:R-:W-:Y:S02]  /*5120*/  @P0 SHF.R.U32.HI R0, RZ, 0x10, R9 ;  /* 0x00000010ff000819 */ /* 0x000fe40000011609 */
[----:B------:R-:W-:Y:S02]  /*5130*/  @P0 MOV R6, R8 ;  /* 0x0000000800060202 */ /* 0x000fe40000000f00 */
[----:B------:R-:W-:Y:S01]  /*5140*/  @P0 R2UR UR4, R0 ;  /* 0x00000000000402ca */ /* 0x000fe200000e0000 */
[----:B------:R-:W-:Y:S01]  /*5150*/  VIADD R0, R12, 0x140 ;  /* 0x000001400c007836 */ /* 0x000fe20000000000 */
[----:B------:R-:W-:Y:S02]  /*5160*/  @P0 LOP3.LUT R8, R9, 0xffff, RZ, 0xc0, !PT ;  /* 0x0000ffff09080812 */ /* 0x000fe400078ec0ff */
[----:B------:R-:W-:Y:S02]  /*5170*/  @P0 R2UR UR6, R6 ;  /* 0x00000000060602ca */ /* 0x000fe400000e0000 */
[----:B------:R-:W-:Y:S02]  /*5180*/  PRMT R0, RZ, 0x654, R0 ;  /* 0x00000654ff007816 */ /* 0x000fe40000000000 */
[----:B------:R-:W-:Y:S02]  /*5190*/  @P0 R2UR UR5, R8 ;  /* 0x00000000080502ca */ /* 0x000fe400000e0000 */
[----:B------:R2:W-:Y:S03]  /*51a0*/  SYNCS.ARRIVE.TRANS64.RED.A1T0 RZ, [R0+URZ], RZ ;  /* 0x000000ff00ff79a7 */ /* 0x0005e600081004ff */
[----:B------:R-:W-:Y:S04]  /*51b0*/  @UP1 UMOV UR26, UR4 ;  /* 0x00000004001a1c82 */ /* 0x000fe80008000000 */
[----:B------:R-:W-:Y:S04]  /*51c0*/  @UP1 UMOV UR14, UR6 ;  /* 0x00000006000e1c82 */ /* 0x000fe80008000000 */
[----:B------:R-:W-:Y:S01]  /*51d0*/  @UP1 UMOV UR13, UR5 ;  /* 0x00000005000d1c82 */ /* 0x000fe20008000000 */
[----:B------:R-:W-:Y:S05]  /*51e0*/  BRA.U !UP0, `(.L_x_100) ;  /* 0x0000000108a47547 */ /* 0x000fea000b800000 */
[----:B------:R-:W-:Y:S02]  /*51f0*/  UIMAD.WIDE.U32 UR8, UR13, UR31, URZ ;  /* 0x0000001f0d0872a5 */ /* 0x000fe4000f8e00ff */
[----:B------:R-:W-:Y:S02]  /*5200*/  UIMAD.WIDE.U32 UR10, UR14, UR28, URZ ;  /* 0x0000001c0e0a72a5 */ /* 0x000fe4000f8e00ff */
[----:B------:R-:W-:Y:S02]  /*5210*/  USEL UR4, UR27, UR34, !UP5 ;  /* 0x000000221b047287 */ /* 0x000fe4000e800000 */
[----:B------:R-:W-:Y:S02]  /*5220*/  USEL UR7, UR32, UR35, !UP6 ;  /* 0x0000002320077287 */ /* 0x000fe4000f000000 */
[----:B-1----:R-:W-:Y:S02]  /*5230*/  UIMAD.WIDE.U32 UR18, UR4, UR22, URZ ;  /* 0x00000016041272a5 */ /* 0x002fe4000f8e00ff */
[----:B------:R-:W-:Y:S01]  /*5240*/  UIMAD.WIDE.U32 UR24, UR7, UR22, URZ ;  /* 0x00000016071872a5 */ /* 0x000fe2000f8e00ff */
[----:B------:R-:W-:Y:S02]  /*5250*/  UMOV UR5, UR9 ;  /* 0x0000000900057c82 */ /* 0x000fe40008000000 */
[----:B------:R-:W-:Y:S03]  /*5260*/  USHF.R.U32.HI UR6, URZ, UR38, UR5 ;  /* 0x00000026ff067299 */ /* 0x000fe60008011605 */
[----:B------:R-:W-:Y:S01]  /*5270*/  UMOV UR5, UR11 ;  /* 0x0000000b00057c82 */ /* 0x000fe20008000000 */
[----:B------:R-:W-:Y:S02]  /*5280*/  USEL UR6, UR13, UR6, !UP5 ;  /* 0x000000060d067287 */ /* 0x000fe4000e800000 */
[----:B------:R-:W-:Y:S02]  /*5290*/  USHF.R.U32.HI UR8, URZ, UR29, UR5 ;  /* 0x0000001dff087299 */ /* 0x000fe40008011605 */
[----:B------:R-:W-:Y:S01]  /*52a0*/  UIMAD.WIDE.U32 UR10, UR6, UR22, URZ ;  /* 0x00000016060a72a5 */ /* 0x000fe2000f8e00ff */
[----:B------:R-:W-:Y:S02]  /*52b0*/  UMOV UR5, UR19 ;  /* 0x0000001300057c82 */ /* 0x000fe40008000000 */
[----:B------:R-:W-:Y:S03]  /*52c0*/  @UP4 USHF.R.U32.HI UR4, URZ, UR23, UR5 ;  /* 0x00000017ff044299 */ /* 0x000fe60008011605 */
[----:B------:R-:W-:Y:S01]  /*52d0*/  UMOV UR5, UR25 ;  /* 0x0000001900057c82 */ /* 0x000fe20008000000 */
[----:B------:R-:W-:Y:S02]  /*52e0*/  UIMAD UR4, UR42, UR4, URZ ;  /* 0x000000042a0472a4 */ /* 0x000fe4000f8e02ff */
[----:B------:R-:W-:Y:S02]  /*52f0*/  @UP4 USHF.R.U32.HI UR7, URZ, UR23, UR5 ;  /* 0x00000017ff074299 */ /* 0x000fe40008011605 */
[----:B------:R-:W-:Y:S02]  /*5300*/  USEL UR5, UR14, UR8, !UP6 ;  /* 0x000000080e057287 */ /* 0x000fe4000f000000 */
[----:B------:R-:W-:Y:S02]  /*5310*/  UIMAD UR8, UR42, UR7, URZ ;  /* 0x000000072a0872a4 */ /* 0x000fe4000f8e02ff */
[----:B------:R-:W-:Y:S03]  /*5320*/  UISETP.GE.AND UP0, UPT, UR6, UR4, UPT ;  /* 0x000000040600728c */ /* 0x000fe6000bf06270 */
[----:B------:R-:W-:Y:S01]  /*5330*/  UMOV UR4, UR11 ;  /* 0x0000000b00047c82 */ /* 0x000fe20008000000 */
[----:B------:R-:W-:Y:S02]  /*5340*/  UISETP.GE.OR UP0, UPT, UR5, UR8, UP0 ;  /* 0x000000080500728c */ /* 0x000fe40008706670 */
[----:B------:R-:W-:Y:S02]  /*5350*/  USHF.R.U32.HI UR4, URZ, UR23, UR4 ;  /* 0x00000017ff047299 */ /* 0x000fe40008011604 */
[----:B------:R-:W-:Y:S02]  /*5360*/  UIMAD.WIDE.U32 UR8, UR5, UR22, URZ ;  /* 0x00000016050872a5 */ /* 0x000fe4000f8e00ff */
[----:B------:R-:W-:Y:S04]  /*5370*/  USEL UR10, UR6, UR4, !UP4 ;  /* 0x00000004060a7287 */ /* 0x000fe8000e000000 */
[----:B------:R-:W-:Y:S01]  /*5380*/  UIADD3 UR11, UPT, UPT, -UR10, URZ, URZ ;  /* 0x000000ff0a0b7290 */ /* 0x000fe2000fffe1ff */
[----:B------:R-:W-:Y:S02]  /*5390*/  @!UP0 UMOV UR4, UR9 ;  /* 0x0000000900048c82 */ /* 0x000fe40008000000 */
[----:B------:R-:W-:Y:S02]  /*53a0*/  @!UP0 USHF.R.U32.HI UR4, URZ, UR23, UR4 ;  /* 0x00000017ff048299 */ /* 0x000fe40008011604 */
[----:B------:R-:W-:Y:S02]  /*53b0*/  UIMAD UR8, UR42, UR11, UR6 ;  /* 0x0000000b2a0872a4 */ /* 0x000fe4000f8e0206 */
[----:B------:R-:W-:Y:S04]  /*53c0*/  @!UP0 USEL UR4, UR5, UR4, !UP4 ;  /* 0x0000000405048287 */ /* 0x000fe8000e000000 */
[----:B------:R-:W-:Y:S02]  /*53d0*/  @!UP0 UIMAD UR8, UR7, UR8, UR4 ;  /* 0x00000008070882a4 */ /* 0x000fe4000f8e0204 */
[----:B------:R-:W-:Y:S02]  /*53e0*/  @!UP0 UIADD3 UR9, UPT, UPT, UR10, -UR4, URZ ;  /* 0x800000040a098290 */ /* 0x000fe4000fffe0ff */
[----:B------:R-:W-:Y:S02]  /*53f0*/  UIADD3 UR4, UPT, UPT, -UR5, URZ, URZ ;  /* 0x000000ff05047290 */ /* 0x000fe4000fffe1ff */
[----:B------:R-:W-:Y:S02]  /*5400*/  UIADD3 UR7, UPT, UPT, -UR6, URZ, URZ ;  /* 0x000000ff06077290 */ /* 0x000fe4000fffe1ff */
[----:B------:R-:W-:Y:S02]  /*5410*/  @!UP0 UIMAD UR6, UR9, UR42, UR5 ;  /* 0x0000002a090682a4 */ /* 0x000fe4000f8e0205 */
[----:B------:R-:W-:Y:S02]  /*5420*/  UIMAD UR14, UR15, UR4, UR14 ;  /* 0x000000040f0e72a4 */ /* 0x000fe4000f8e020e */
[----:B------:R-:W-:Y:S01]  /*5430*/  UIMAD UR13, UR30, UR7, UR13 ;  /* 0x000000071e0d72a4 */ /* 0x000fe2000f8e020d */
[----:B------:R-:W-:Y:S02]  /*5440*/  @!UP0 UMOV UR5, UR8 ;  /* 0x0000000800058c82 */ /* 0x000fe40008000000 */
[----:B------:R-:W-:Y:S02]  /*5450*/  UIMAD UR14, UR5, UR15, UR14 ;  /* 0x0000000f050e72a4 */ /* 0x000fe4000f8e020e */
[----:B------:R-:W-:Y:S11]  /*5460*/  UIMAD UR13, UR6, UR30, UR13 ;  /* 0x0000001e060d72a4 */ /* 0x000ff6000f8e020d */
[----:B------:R-:W-:Y:S01]  /*5470*/  @!UPT UIADD3 URZ, UPT, UPT, URZ, URZ, URZ ;  /* 0x000000fffffff290 */ /* 0x000fe2000fffe0ff */
.L_x_100:
[----:B------:R-:W3:Y:S01]  /*5480*/  @!UP2 LDCU.128 UR8, c[0x0][0xb10] ;  /* 0x00016200ff08a7ac */ /* 0x000ee20008000c00 */
[C---:B----4-:R-:W-:Y:S02]  /*5490*/  ISETP.NE.U32.AND P1, PT, R4.reuse, RZ, PT ;  /* 0x000000ff0400720c */ /* 0x050fe40003f25070 */
[----:B------:R-:W-:Y:S02]  /*54a0*/  ISETP.NE.U32.AND P0, PT, R4, RZ, PT ;  /* 0x000000ff0400720c */ /* 0x000fe40003f05070 */
[C---:B------:R-:W-:Y:S02]  /*54b0*/  ISETP.NE.AND.EX P1, PT, R5.reuse, RZ, PT, P1 ;  /* 0x000000ff0500720c */ /* 0x040fe40003f25310 */
[----:B------:R-:W-:Y:S01]  /*54c0*/  ISETP.NE.AND.EX P0, PT, R5, RZ, PT, P0 ;  /* 0x000000ff0500720c */ /* 0x000fe20003f05300 */
[----:B------:R-:W4:Y:S01]  /*54d0*/  @!UP2 LDCU UR5, c[0x0][0xb0c] ;  /* 0x00016180ff05a7ac */ /* 0x000f220008000800 */
[----:B------:R-:W-:Y:S01]  /*54e0*/  SHF.L.U32 R9, R15, 0x1f, RZ ;  /* 0x0000001f0f097819 */ /* 0x000fe200000006ff */
[----:B------:R-:W-:Y:S02]  /*54f0*/  USHF.L.U32 UR19, UR16, 0x7, URZ ;  /* 0x0000000710137899 */ /* 0x000fe400080006ff */
[----:B------:R-:W-:Y:S02]  /*5500*/  USHF.L.U32 UR18, UR20, 0x7, URZ ;  /* 0x0000000714127899 */ /* 0x000fe400080006ff */
[----:B---3--:R-:W-:Y:S07]  /*5510*/  UIMAD.WIDE.U32 UR6, UR14, UR8, URZ ;  /* 0x000000080e0672a5 */ /* 0x008fee000f8e00ff */
[----:B------:R-:W-:Y:S01]  /*5520*/  @!UP2 UMOV UR4, UR7 ;  /* 0x000000070004ac82 */ /* 0x000fe20008000000 */
[----:B----4-:R-:W-:Y:S02]  /*5530*/  @!UP2 UISETP.NE.AND UP0, UPT, UR5, 0x1, UPT ;  /* 0x000000010500a88c */ /* 0x010fe4000bf05270 */
[----:B------:R-:W-:Y:S02]  /*5540*/  @!UP2 USHF.R.U32.HI UR4, URZ, UR9, UR4 ;  /* 0x00000009ff04a299 */ /* 0x000fe40008011604 */
[----:B------:R-:W-:Y:S02]  /*5550*/  UIMAD.WIDE.U32 UR6, UR13, UR11, URZ ;  /* 0x0000000b0d0672a5 */ /* 0x000fe4000f8e00ff */
[----:B------:R-:W-:Y:S02]  /*5560*/  @!UP2 USEL UR8, UR14, UR4, !UP0 ;  /* 0x000000040e08a287 */ /* 0x000fe4000c000000 */
[----:B------:R-:W-:Y:S03]  /*5570*/  @!UP2 UISETP.NE.AND UP0, UPT, UR10, 0x1, UPT ;  /* 0x000000010a00a88c */ /* 0x000fe6000bf05270 */
[----:B------:R-:W-:Y:S02]  /*5580*/  @!UP2 UMOV UR6, UR7 ;  /* 0x000000070006ac82 */ /* 0x000fe40008000000 */
[----:B------:R-:W3:Y:S02]  /*5590*/  @!UP2 LDCU UR4, c[0x0][0xb20] ;  /* 0x00016400ff04a7ac */ /* 0x000ee40008000800 */
[----:B---3--:R-:W-:Y:S04]  /*55a0*/  @!UP2 USHF.R.U32.HI UR6, URZ, UR4, UR6 ;  /* 0x00000004ff06a299 */ /* 0x008fe80008011606 */
[----:B------:R-:W-:Y:S04]  /*55b0*/  @!UP2 USEL UR6, UR13, UR6, !UP0 ;  /* 0x000000060d06a287 */ /* 0x000fe8000c000000 */
[----:B------:R-:W-:Y:S02]  /*55c0*/  @!UP2 UIADD3 UR4, UPT, UPT, -UR8, UR6, URZ ;  /* 0x000000060804a290 */ /* 0x000fe4000fffe1ff */
[----:B------:R-:W-:Y:S02]  /*55d0*/  @!UP2 UIADD3 UR6, UPT, UPT, UR8, -UR6, URZ ;  /* 0x800000060806a290 */ /* 0x000fe4000fffe0ff */
[----:B------:R-:W-:Y:S02]  /*55e0*/  @!UP2 UIMAD UR14, UR4, UR5, UR14 ;  /* 0x00000005040ea2a4 */ /* 0x000fe4000f8e020e */
[----:B------:R-:W-:Y:S01]  /*55f0*/  @!UP2 UIMAD UR13, UR6, UR10, UR13 ;  /* 0x0000000a060da2a4 */ /* 0x000fe2000f8e020d */
[----:B------:R-:W-:Y:S11]  /*5600*/  BRA.U UP3, `(.L_x_101) ;  /* 0x0000000103107547 */ /* 0x000ff6000b800000 */
[----:B--2---:R-:W-:Y:S04]  /*5610*/  MOV R0, UR37 ;  /* 0x0000002500007c02 */ /* 0x004fe80008000f00 */
[----:B------:R-:W-:Y:S04]  /*5620*/  SHF.L.U32 R11, R0, 0x1f, RZ ;  /* 0x0000001f000b7819 */ /* 0x000fe800000006ff */
[----:B------:R-:W2:Y:S02]  /*5630*/  SYNCS.PHASECHK.TRANS64.TRYWAIT P2, [UR21+0x128], R11 ;  /* 0x0001280bff0075a7 */ /* 0x000ea40008041115 */
[----:B--2---:R-:W-:Y:S05]  /*5640*/  @!P2 BRA `(.L_x_102) ;  /* 0x0000004c00fca947 */ /* 0x004fea0003800000 */
.L_x_101:
[----:B------:R-:W-:Y:S05]  /*5650*/  @!P1 BRA `(.L_x_103) ;  /* 0x0000000000309947 */ /* 0x000fea0003800000 */
[----:B------:R-:W-:Y:S01]  /*5660*/  ISETP.NE.U32.AND P1, PT, R2, RZ, PT ;  /* 0x000000ff0200720c */ /* 0x000fe20003f25070 */
[----:B------:R-:W3:Y:S01]  /*5670*/  LDCU.64 UR4, c[0x0][0x358] ;  /* 0x00006b00ff0477ac */ /* 0x000ee20008000a00 */
[----:B------:R-:W-:Y:S02]  /*5680*/  IMAD.MOV.U32 R144, RZ, RZ, 0x1 ;  /* 0x00000001ff907424 */ /* 0x000fe400078e00ff */
[----:B------:R-:W-:Y:S11]  /*5690*/  ISETP.NE.AND.EX P1, PT, R3, RZ, PT, P1 ;  /* 0x000000ff0300720c */ /* 0x000ff60003f25310 */
[----:B------:R-:W-:Y:S02]  /*56a0*/  @!UPT UIADD3 URZ, UPT, UPT, URZ, URZ, URZ ;  /* 0x000000fffffff290 */ /* 0x000fe4000fffe0ff */
[----:B--2---:R-:W2:Y:S01]  /*56b0*/  @P1 LDC.64 R10, c[0x0][0x888] ;  /* 0x00022200ff0a1b82 */ /* 0x004ea20000000a00 */
[----:B------:R-:W-:Y:S04]  /*56c0*/  @P1 IMAD R0, R4, UR36, RZ ;  /* 0x0000002404001c24 */ /* 0x000fe8000f8e02ff */
[----:B--2---:R-:W-:Y:S04]  /*56d0*/  @P1 IMAD.WIDE R10, R0, 0x4, R10 ;  /* 0x00000004000a1825 */ /* 0x004fe800078e020a */
[----:B------:R-:W-:Y:S01]  /*56e0*/  HFMA2 R0, -RZ, RZ, 0, 5.9604644775390625e-08 ;  /* 0x00000001ff007431 */ /* 0x000fe200000001ff */
[----:B---3-5:R3:W5:Y:S04]  /*56f0*/  @P1 LDG.E R72, desc[UR4][R10.64] ;  /* 0x000000040a481981 */ /* 0x028768000c1e1900 */
[----:B------:R-:W-:Y:S01]  /*5700*/  @!P1 PRMT R144, R0, 0x7610, R144 ;  /* 0x0000761000909816 */ /* 0x000fe20000000090 */
[----:B---3--:R-:W4:Y:S06]  /*5710*/  @!P1 LDC R72, c[0x0][0x880] ;  /* 0x00022000ff489b82 */ /* 0x008f2c0000000800 */
.L_x_103:
[----:B----45:R-:W-:Y:S01]  /*5720*/  @!P0 ISETP.EQ.AND P1, PT, R72, RZ, PT ;  /* 0x000000ff4800820c */ /* 0x030fe20003f22270 */
[----:B------:R-:W-:Y:S01]  /*5730*/  @!UPT UIADD3 URZ, UPT, UPT, URZ, URZ, URZ ;  /* 0x000000fffffff290 */ /* 0x000fe2000fffe0ff */
[----:B------:R-:W-:Y:S11]  /*5740*/  @!P0 BRA `(.L_x_104) ;  /* 0x0000000000188947 */ /* 0x000ff60003800000 */
[----:B------:R-:W-:Y:S02]  /*5750*/  LOP3.LUT P0, RZ, R144, 0xff, RZ, 0xc0, !PT ;  /* 0x000000ff90ff7812 */ /* 0x000fe4000780c0ff */
[----:B------:R-:W-:Y:S04]  /*5760*/  ISETP.NE.U32.AND P1, PT, R2, RZ, PT ;  /* 0x000000ff0200720c */ /* 0x000fe80003f25070 */
[----:B------:R-:W-:Y:S04]  /*5770*/  ISETP.NE.AND.EX P1, PT, R3, RZ, PT, P1 ;  /* 0x000000ff0300720c */ /* 0x000fe80003f25310 */
[----:B------:R-:W-:Y:S03]  /*5780*/  PLOP3.LUT P1, PT, P1, PT, PT, 0x8, 0x80 ;  /* 0x000000000080781c */ /* 0x000fe60000f2e170 */
[----:B------:R-:W-:Y:S11]  /*5790*/  @P0 ISETP.EQ.AND P1, PT, R72, RZ, PT ;  /* 0x000000ff4800020c */ /* 0x000ff60003f22270 */
[----:B------:R-:W-:Y:S02]  /*57a0*/  @!UPT UIADD3 URZ, UPT, UPT, URZ, URZ, URZ ;  /* 0x000000fffffff290 */ /* 0x000fe4000fffe0ff */
.L_x_104:
[----:B------:R-:W3:Y:S01]  /*57b0*/  SYNCS.PHASECHK.TRANS64.TRYWAIT P2, [UR21+0x110], R9 ;  /* 0x00011009ff0075a7 */ /* 0x000ee20008041115 */
[----:B------:R-:W-:Y:S04]  /*57c0*/  ELECT P0, URZ, PT ;  /* 0x0000000000ff782f */ /* 0x000fe80003800000 */
[----:B------:R-:W-:Y:S11]  /*57d0*/  PLOP3.LUT P1, PT, P1, P0, PT, 0xf2, 0x2f ;  /* 0x00000000002f781c */ /* 0x000ff60000f21e72 */
[----:B------:R-:W-:Y:S02]  /*57e0*/  @!UPT UIADD3 URZ, UPT, UPT, URZ, URZ, URZ ;  /* 0x000000fffffff290 */ /* 0x000fe4000fffe0ff */
[----:B------:R-:W-:Y:S05]  /*57f0*/  @!P1 IADD3 R8, P0, PT, R16, 0x580, RZ ;  /* 0x0000058010089810 */ /* 0x000fea0007f1e0ff */
[----:B------:R-:W-:Y:S01]  /*5800*/  @!P1 IMAD.X R6, RZ, RZ, R17, P0 ;  /* 0x000000ffff069224 */ /* 0x000fe200000e0611 */
[----:B---3--:R-:W-:Y:S07]  /*5810*/  @!P2 BRA `(.L_x_105) ;  /* 0x0000004c00a0a947 */ /* 0x008fee0003800000 */
.L_x_193:
[----:B------:R-:W-:Y:S01]  /*5820*/  @!P1 R2UR UR5, R8 ;  /* 0x00000000080592ca */ /* 0x000fe200000e0000 */
[----:B------:R-:W-:Y:S01]  /*5830*/  VOTEU.ALL UP0, P1 ;  /* 0x0000000000ff7886 */ /* 0x000fe20000800000 */
[----:B------:R-:W-:Y:S01]  /*5840*/  @!P1 R2UR UR4, R6 ;  /* 0x00000000060492ca */ /* 0x000fe200000e0000 */
[----:B--2---:R-:W-:Y:S01]  /*5850*/  @!P1 IMAD.MOV.U32 R0, RZ, RZ, 0x2000 ;  /* 0x00002000ff009424 */ /* 0x004fe200078e00ff */
[----:B------:R-:W-:Y:S01]  /*5860*/  UMOV UR8, 0x0 ;  /* 0x0000000000087882 */ /* 0x000fe20000000000 */
[----:B------:R-:W-:Y:S01]  /*5870*/  UMOV UR9, 0x10000000 ;  /* 0x1000000000097882 */ /* 0x000fe20000000000 */
[----:B------:R-:W-:Y:S01]  /*5880*/  @!UP0 UIADD3 UR16, UPT, UPT, UR21, 0x200, URZ ;  /* 0x0000020015108890 */ /* 0x000fe2000fffe0ff */
[----:B------:R-:W-:Y:S01]  /*5890*/  VIADD R14, R14, 0x1 ;  /* 0x000000010e0e7836 */ /* 0x000fe20000000000 */
[----:B------:R-:W-:Y:S01]  /*58a0*/  VOTEU.ALL UP0, P1 ;  /* 0x0000000000ff7886 */ /* 0x000fe20000800000 */
[----:B------:R-:W-:Y:S01]  /*58b0*/  UMOV UR20, UR36 ;  /* 0x0000002400147c82 */ /* 0x000fe20008000000 */
[----:B------:R-:W-:Y:S03]  /*58c0*/  UPRMT UR6, UR45, 0x654, UR17 ;  /* 0x000006542d067896 */ /* 0x000fe60008000011 */
[----:B------:R-:W-:Y:S02]  /*58d0*/  IMAD.U32 R10, RZ, RZ, UR5 ;  /* 0x00000005ff0a7e24 */ /* 0x000fe4000f8e00ff */
[----:B------:R-:W-:Y:S03]  /*58e0*/  IMAD.U32 R11, RZ, RZ, UR4 ;  /* 0x00000004ff0b7e24 */ /* 0x000fe6000f8e00ff */
[----:B------:R-:W-:Y:S02]  /*58f0*/  @!P1 R2UR UR4, R10 ;  /* 0x000000000a0492ca */ /* 0x000fe400000e0000 */
[----:B------:R-:W-:Y:S11]  /*5900*/  @!P1 R2UR UR5, R11 ;  /* 0x000000000b0592ca */ /* 0x000ff600000e0000 */
[----:B------:R-:W-:Y:S02]  /*5910*/  @!UPT UIADD3 URZ, UPT, UPT, URZ, URZ, URZ ;  /* 0x000000fffffff290 */ /* 0x000fe4000fffe0ff */
[----:B------:R2:W-:Y:S01]  /*5920*/  @!UP0 UTMALDG.3D [UR16], [UR4], desc[UR8] ;  /* 0x00000810040085b4 */ /* 0x0005e20008011000 */
[----:B------:R2:W-:Y:S01]  /*5930*/  @!P1 SYNCS.ARRIVE.TRANS64.RED.A0TR RZ, [UR21+0x100], R0 ;  /* 0x00010000ffff99a7 */ /* 0x0005e20008300415 */
[----:B------:R-:W-:Y:S01]  /*5940*/  SYNCS.ARRIVE.TRANS64.RED.A1T0 RZ, [UR6], RZ ;  /* 0x000000ffffff79a7 */ /* 0x000fe20008100406 */
[----:B------:R-:W3:Y:S02]  /*5950*/  SYNCS.PHASECHK.TRANS64.TRYWAIT P0, [UR21+0x118], R9 ;  /* 0x00011809ff0075a7 */ /* 0x000ee40008001115 */
[----:B--23--:R-:W-:Y:S05]  /*5960*/  @!P0 BRA `(.L_x_106) ;  /* 0x0000004c00648947 */ /* 0x00cfea0003800000 */
.L_x_195:
[----:B------:R-:W-:Y:S01]  /*5970*/  @!P1 IADD3 R6, P0, PT, R16, 0x580, RZ ;  /* 0x0000058010069810 */ /* 0x000fe20007f1e0ff */
[----:B------:R-:W-:Y:S01]  /*5980*/  VOTEU.ALL UP0, P1 ;  /* 0x0000000000ff7886 */ /* 0x000fe20000800000 */
[----:B------:R-:W-:Y:S01]  /*5990*/  UMOV UR6, 0x0 ;  /* 0x0000000000067882 */ /* 0x000fe20000000000 */
[----:B------:R-:W-:Y:S01]  /*59a0*/  UMOV UR7, 0x10000000 ;  /* 0x1000000000077882 */ /* 0x000fe20000000000 */
[----:B------:R-:W-:Y:S01]  /*59b0*/  @!P1 R2UR UR5, R6 ;  /* 0x00000000060592ca */ /* 0x000fe200000e0000 */
[----:B--2---:R-:W-:Y:S01]  /*59c0*/  @!P1 IMAD.X R0, RZ, RZ, R17, P0 ;  /* 0x000000ffff009224 */ /* 0x004fe200000e0611 */
[----:B------:R-:W-:Y:S01]  /*59d0*/  @!UP0 UIADD3 UR10, UPT, UPT, UR18, 0x40, URZ ;  /* 0x00000040120a8890 */ /* 0x000fe2000fffe0ff */
[----:B------:R-:W-:Y:S01]  /*59e0*/  ISETP.NE.AND P0, PT, R14, 0x2, PT ;  /* 0x000000020e00780c */ /* 0x000fe20003f05270 */
[----:B------:R-:W-:Y:S01]  /*59f0*/  @!UP0 UIADD3 UR8, UPT, UPT, UR21, 0x2200, URZ ;  /* 0x0000220015088890 */ /* 0x000fe2000fffe0ff */
[----:B------:R-:W-:Y:S01]  /*5a00*/  LOP3.LUT R15, R15, 0x1, RZ, 0x3c, !PT ;  /* 0x000000010f0f7812 */ /* 0x000fe200078e3cff */
[----:B------:R-:W-:Y:S01]  /*5a10*/  @!UP0 UIADD3 UR9, UPT, UPT, UR21, 0x108, URZ ;  /* 0x0000010815098890 */ /* 0x000fe2000fffe0ff */
[----:B------:R-:W-:Y:S01]  /*5a20*/  @!P1 R2UR UR4, R0 ;  /* 0x00000000000492ca */ /* 0x000fe200000e0000 */
[----:B------:R-:W-:Y:S01]  /*5a30*/  VOTEU.ALL UP0, P1 ;  /* 0x0000000000ff7886 */ /* 0x000fe20000800000 */
[----:B------:R-:W-:Y:S01]  /*5a40*/  UMOV UR11, UR19 ;  /* 0x00000013000b7c82 */ /* 0x000fe20008000000 */
[----:B------:R-:W-:Y:S01]  /*5a50*/  UMOV UR12, UR36 ;  /* 0x00000024000c7c82 */ /* 0x000fe20008000000 */
[----:B------:R-:W-:Y:S01]  /*5a60*/  SEL R0, RZ, 0x1, P0 ;  /* 0x00000001ff007807 */ /* 0x000fe20000000000 */
[----:B------:R-:W-:Y:S01]  /*5a70*/  UIADD3 UR20, UPT, UPT, UR13, UR62, URZ ;  /* 0x0000003e0d147290 */ /* 0x000fe2000fffe0ff */
[----:B------:R-:W-:Y:S01]  /*5a80*/  IMAD.U32 R8, RZ, RZ, UR5 ;  /* 0x00000005ff087e24 */ /* 0x000fe2000f8e00ff */
[----:B------:R-:W-:Y:S01]  /*5a90*/  SEL R14, R14, RZ, P0 ;  /* 0x000000ff0e0e7207 */ /* 0x000fe20000000000 */
[----:B------:R-:W-:Y:S01]  /*5aa0*/  UIADD3 UR16, UPT, UPT, UR14, UR61, URZ ;  /* 0x0000003d0e107290 */ /* 0x000fe2000fffe0ff */
[----:B------:R-:W-:Y:S01]  /*5ab0*/  LOP3.LUT R13, R13, R0, RZ, 0x3c, !PT ;  /* 0x000000000d0d7212 */ /* 0x000fe200078e3cff */
[----:B------:R-:W-:Y:S01]  /*5ac0*/  UPLOP3.LUT UP3, UPT, UPT, UPT, UPT, 0x80, 0x8 ;  /* 0x000000000008789c */ /* 0x000fe20003f6f070 */
[----:B------:R-:W-:Y:S02]  /*5ad0*/  UMOV UR36, UR26 ;  /* 0x0000001a00247c82 */ /* 0x000fe40008000000 */
[----:B------:R-:W-:Y:S01]  /*5ae0*/  IMAD.U32 R9, RZ, RZ, UR4 ;  /* 0x00000004ff097e24 */ /* 0x000fe2000f8e00ff */
[----:B------:R-:W-:Y:S04]  /*5af0*/  @!P1 R2UR UR4, R8 ;  /* 0x00000000080492ca */ /* 0x000fe800000e0000 */
[----:B------:R-:W-:Y:S11]  /*5b00*/  @!P1 R2UR UR5, R9 ;  /* 0x00000000090592ca */ /* 0x000ff600000e0000 */
[----:B------:R-:W-:Y:S02]  /*5b10*/  @!UPT UIADD3 URZ, UPT, UPT, URZ, URZ, URZ ;  /* 0x000000fffffff290 */ /* 0x000fe4000fffe0ff */
[----:B------:R2:W-:Y:S01]  /*5b20*/  @!UP0 UTMALDG.3D [UR8], [UR4], desc[UR6] ;  /* 0x00000608040085b4 */ /* 0x0005e20008011000 */
[----:B------:R2:W-:Y:S01]  /*5b30*/  @!P1 SYNCS.ARRIVE.TRANS64.RED.A0TR RZ, [UR21+0x108], R7 ;  /* 0x00010807ffff99a7 */ /* 0x0005e20008300415 */
[----:B------:R-:W-:Y:S01]  /*5b40*/  SYNCS.ARRIVE.TRANS64.RED.A1T0 RZ, [UR33], RZ ;  /* 0x000000ffffff79a7 */ /* 0x000fe20008100421 */
[----:B------:R-:W-:Y:S05]  /*5b50*/  BRA.U UP1, `(.L_x_107) ;  /* 0xfffffff501287547 */ /* 0x000fea000b83ffff */
[----:B------:R-:W-:-:S04]  /*5b60*/  SHF.L.U32 R3, R15, 0x1f, RZ ;  /* 0x0000001f0f037819 */ /* 0x000fc800000006ff */
[----:B------:R-:W3:Y:S02]  /*5b70*/  SYNCS.PHASECHK.TRANS64.TRYWAIT P0, [UR21+0x110], R3 ;  /* 0x00011003ff0075a7 */ /* 0x000ee40008001115 */
[----:B---3--:R-:W-:Y:S05]  /*5b80*/  @!P0 BRA `(.L_x_108) ;  /* 0x0000004800f48947 */ /* 0x008fea0003800000 */
.L_x_197:
[----:B---3--:R-:W-:-:S07]  /*5b90*/  MOV R0, UR21 ;  /* 0x0000001500007c02 */ /* 0x008fce0008000f00 */
.L_x_109:
[----:B---3--:R-:W-:-:S04]  /*5ba0*/  SHF.L.U32 R3, R15, 0x1f, RZ ;  /* 0x0000001f0f037819 */ /* 0x008fc800000006ff */
[----:B------:R3:W4:Y:S03]  /*5bb0*/  SYNCS.PHASECHK.TRANS64.TRYWAIT P0, [R0+URZ+0x118], R3 ;  /* 0x00011803000075a7 */ /* 0x00072600080011ff */
[----:B----4-:R-:W-:Y:S05]  /*5bc0*/  @!P0 NANOSLEEP.SYNCS 0x989680 ;  /* 0x009896800000895d */ /* 0x010fea0003900000 */
[----:B------:R-:W4:Y:S02]  /*5bd0*/  @!P0 SYNCS.PHASECHK.TRANS64 P0, [R0+URZ+0x118], R3 ;  /* 0x00011803000085a7 */ /* 0x000f2400080010ff */
[----:B-12-4-:R-:W-:Y:S05]  /*5be0*/  @P0 EXIT ;  /* 0x000000000000094d */ /* 0x016fea0003800000 */
[----:B------:R-:W-:Y:S05]  /*5bf0*/  BRA `(.L_x_109) ;  /* 0xfffffffc00e87947 */ /* 0x000fea000383ffff */
.L_x_98:
[----:B------:R-:W-:-:S06]  /*5c00*/  UISETP.GE.AND UP0, UPT, UR25, 0x4, UPT ;  /* 0x000000041900788c */ /* 0x000fcc000bf06270 */
[----:B------:R-:W-:-:S13]  /*5c10*/  PLOP3.LUT P0, PT, PT, PT, UP0, 0x80, 0x8 ;  /* 0x000000000008781c */ /* 0x000fda0003f0f008 */
[----:B------:R-:W-:Y:S05]  /*5c20*/  @!P0 EXIT ;  /* 0x000000000000894d */ /* 0x000fea0003800000 */
[----:B------:R-:W-:Y:S01]  /*5c30*/  BAR.SYNC.DEFER_BLOCKING 0x6, 0xa0 ;  /* 0x0182800000007b1d */ /* 0x000fe20000010000 */
[C---:B------:R-:W-:Y:S01]  /*5c40*/  IMAD.SHL.U32 R2, R156.reuse, 0x40, RZ ;  /* 0x000000409c027824 */ /* 0x040fe200078e00ff */
[C---:B------:R-:W-:Y:S01]  /*5c50*/  R2P PR, R156.reuse, 0x6 ;  /* 0x000000069c007804 */ /* 0x040fe20000000000 */
[----:B------:R-:W-:Y:S01]  /*5c60*/  IMAD.MOV.U32 R153, RZ, RZ, 0x20 ;  /* 0x00000020ff997424 */ /* 0x000fe200078e00ff */
[----:B------:R-:W-:Y:S01]  /*5c70*/  CS2R R150, SRZ ;  /* 0x0000000000967805 */ /* 0x000fe2000001ff00 */
[C---:B------:R-:W-:Y:S01]  /*5c80*/  IMAD.U32 R69, R156.reuse, 0x10000, RZ ;  /* 0x000100009c457824 */ /* 0x040fe200078e00ff */
[----:B------:R-:W-:Y:S02]  /*5c90*/  UMOV UR44, 0x400 ;  /* 0x00000400002c7882 */ /* 0x000fe40000000000 */
[----:B------:R-:W1:Y:S01]  /*5ca0*/  LDC.64 R140, c[0x0][0x888] ;  /* 0x00022200ff8c7b82 */ /* 0x000e620000000a00 */
[----:B------:R-:W-:Y:S01]  /*5cb0*/  ULEA UR44, UR45, UR44, 0x18 ;  /* 0x0000002c2d2c7291 */ /* 0x000fe2000f8ec0ff */
[----:B------:R-:W-:Y:S01]  /*5cc0*/  IMAD.SHL.U32 R135, R156, 0x8, RZ ;  /* 0x000000089c877824 */ /* 0x000fe200078e00ff */
[----:B------:R-:W-:Y:S01]  /*5cd0*/  LOP3.LUT R6, R2, 0x180, RZ, 0xc0, !PT ;  /* 0x0000018002067812 */ /* 0x000fe200078ec0ff */
[----:B------:R-:W-:Y:S01]  /*5ce0*/  IMAD.MOV.U32 R154, RZ, RZ, 0x10 ;  /* 0x00000010ff9a7424 */ /* 0x000fe200078e00ff */
[----:B------:R-:W-:Y:S01]  /*5cf0*/  SEL R153, R153, 0xffffffe0, !P2 ;  /* 0xffffffe099997807 */ /* 0x000fe20005000000 */
[----:B------:R-:W-:Y:S01]  /*5d00*/  UIADD3 UR4, UPT, UPT, UR44, 0x4200, URZ ;  /* 0x000042002c047890 */ /* 0x000fe2000fffe0ff */
[----:B------:R-:W-:Y:S01]  /*5d10*/  LOP3.LUT R69, R69, 0x600000, RZ, 0xc0, !PT ;  /* 0x0060000045457812 */ /* 0x000fe200078ec0ff */
[----:B------:R-:W2:Y:S01]  /*5d20*/  LDC.64 R142, c[0x0][0x890] ;  /* 0x00022400ff8e7b82 */ /* 0x000ea20000000a00 */
[----:B------:R-:W-:Y:S01]  /*5d30*/  LOP3.LUT R135, R6, 0x30, R135, 0xf8, !PT ;  /* 0x0000003006877812 */ /* 0x000fe200078ef887 */
[----:B------:R-:W-:Y:S01]  /*5d40*/  IMAD.MOV.U32 R68, RZ, RZ, RZ ;  /* 0x000000ffff447224 */ /* 0x000fe200078e00ff */
[----:B------:R-:W-:Y:S01]  /*5d50*/  SEL R154, R154, 0xfffffff0, !P1 ;  /* 0xfffffff09a9a7807 */ /* 0x000fe20004800000 */
[----:B------:R-:W-:Y:S01]  /*5d60*/  IMAD.MOV.U32 R147, RZ, RZ, RZ ;  /* 0x000000ffff937224 */ /* 0x000fe200078e00ff */
[----:B------:R-:W-:-:S02]  /*5d70*/  SHF.R.S32.HI R3, RZ, 0x4, R153 ;  /* 0x00000004ff037819 */ /* 0x000fc40000011499 */
[----:B------:R-:W-:Y:S02]  /*5d80*/  CS2R R148, SRZ ;  /* 0x0000000000947805 */ /* 0x000fe4000001ff00 */
[----:B------:R-:W-:Y:S01]  /*5d90*/  LOP3.LUT R135, R135, 0x1e40, R2, 0xf8, !PT ;  /* 0x00001e4087877812 */ /* 0x000fe200078ef802 */
[----:B------:R-:W3:Y:S01]  /*5da0*/  LDC.64 R138, c[0x0][0x8b0] ;  /* 0x00022c00ff8a7b82 */ /* 0x000ee20000000a00 */
[----:B------:R-:W4:Y:S01]  /*5db0*/  LDS R0, [UR44+0x1e0] ;  /* 0x0001e02cff007984 */ /* 0x000f220008000800 */
[----:B------:R-:W-:Y:S01]  /*5dc0*/  LOP3.LUT R156, R156, 0x60, RZ, 0xc0, !PT ;  /* 0x000000609c9c7812 */ /* 0x000fe200078ec0ff */
[----:B------:R-:W-:Y:S01]  /*5dd0*/  IMAD.U32 R155, RZ, RZ, UR4 ;  /* 0x00000004ff9b7e24 */ /* 0x000fe2000f8e00ff */
[----:B------:R-:W-:Y:S01]  /*5de0*/  LEA.HI.SX32 R152, R154, R3, 0x1c ;  /* 0x000000039a987211 */ /* 0x000fe200078fe2ff */
[----:B------:R-:W1:Y:S03]  /*5df0*/  LDCU UR58, c[0x0][0x370] ;  /* 0x00006e00ff3a77ac */ /* 0x000e660008000800 */
[----:B------:R-:W1:Y:S01]  /*5e00*/  LDC.64 R136, c[0x0][0x8a8] ;  /* 0x00022a00ff887b82 */ /* 0x000e620000000a00 */
[----:B------:R-:W1:Y:S01]  /*5e10*/  LDCU UR43, c[0x0][0xb0c] ;  /* 0x00016180ff2b77ac */ /* 0x000e620008000800 */
[----:B------:R-:W1:Y:S01]  /*5e20*/  LDCU UR63, c[0x0][0xb20] ;  /* 0x00016400ff3f77ac */ /* 0x000e620008000800 */
[----:B------:R-:W1:Y:S01]  /*5e30*/  LDCU UR39, c[0x0][0xb30] ;  /* 0x00016600ff2777ac */ /* 0x000e620008000800 */
[----:B------:R-:W1:Y:S01]  /*5e40*/  LDCU.64 UR56, c[0x0][0x888] ;  /* 0x00011100ff3877ac */ /* 0x000e620008000a00 */
[----:B------:R-:W1:Y:S01]  /*5e50*/  LDCU.64 UR40, c[0x0][0xb28] ;  /* 0x00016500ff2877ac */ /* 0x000e620008000a00 */
[----:B------:R-:W1:Y:S01]  /*5e60*/  LDCU.128 UR52, c[0x0][0xb10] ;  /* 0x00016200ff3477ac */ /* 0x000e620008000c00 */
[----:B------:R-:W1:Y:S01]  /*5e70*/  LDCU UR47, c[0x0][0x374] ;  /* 0x00006e80ff2f77ac */ /* 0x000e620008000800 */
[----:B------:R-:W-:Y:S01]  /*5e80*/  UIADD3 UR60, UPT, UPT, UR44, 0x200, URZ ;  /* 0x000002002c3c7890 */ /* 0x000fe2000fffe0ff */
[----:B--2-4-:R-:W-:-:S11]  /*5e90*/  IMAD.IADD R69, R0, 0x1, R69 ;  /* 0x0000000100457824 */ /* 0x014fd600078e0245 */
.L_x_135:
[----:B------:R-:W-:Y:S02]  /*5ea0*/  LEA R3, R147, UR44, 0x3 ;  /* 0x0000002c93037c11 */ /* 0x000fe4000f8e18ff */
[----:B------:R-:W-:Y:S02]  /*5eb0*/  SHF.L.U32 R0, R149, 0x1f, RZ ;  /* 0x0000001f95007819 */ /* 0x000fe400000006ff */
[----:B------:R-:W-:Y:S02]  /*5ec0*/  LEA R5, R147, UR44, 0x4 ;  /* 0x0000002c93057c11 */ /* 0x000fe4000f8e20ff */
[----:B------:R-:W2:Y:S02]  /*5ed0*/  SYNCS.PHASECHK.TRANS64.TRYWAIT P0, [R3+URZ+0x130], R0 ;  /* 0x00013000030075a7 */ /* 0x000ea400080011ff */
[----:B-12---:R-:W-:Y:S05]  /*5ee0*/  @!P0 BRA `(.L_x_110) ;  /* 0x0000004800348947 */ /* 0x006fea0003800000 */
.L_x_198:
[----:B------:R-:W4:Y:S01]  /*5ef0*/  LDS.128 R4, [R5+0x1c0] ;  /* 0x0001c00005047984 */ /* 0x000f220000000c00 */
[----:B------:R-:W-:Y:S01]  /*5f00*/  UISETP.GE.AND UP0, UPT, UR42, 0x1, UPT ;  /* 0x000000012a00788c */ /* 0x000fe2000bf06270 */
[----:B------:R-:W-:Y:S01]  /*5f10*/  @!PT LDS RZ, [RZ] ;  /* 0x00000000fffff984 */ /* 0x000fe20000000800 */
[----:B------:R-:W-:Y:S01]  /*5f20*/  @!PT LDS RZ, [RZ] ;  /* 0x00000000fffff984 */ /* 0x000fe20000000800 */
[----:B------:R-:W-:Y:S01]  /*5f30*/  @!PT LDS RZ, [RZ] ;  /* 0x00000000fffff984 */ /* 0x000fe20000000800 */
[----:B------:R-:W-:Y:S01]  /*5f40*/  @!PT LDS RZ, [RZ] ;  /* 0x00000000fffff984 */ /* 0x000fe20000000800 */
[----:B------:R1:W-:Y:S06]  /*5f50*/  MEMBAR.ALL.CTA ;  /* 0x0000000000007992 */ /* 0x0003ec0000008000 */
[----:B-1----:R-:W1:Y:S01]  /*5f60*/  FENCE.VIEW.ASYNC.S ;  /* 0x00000000000073c6 */ /* 0x002e620000000000 */
[----:B----4-:R-:W-:Y:S11]  /*5f70*/  LOP3.LUT P0, RZ, R6, 0x1, RZ, 0xc0, !PT ;  /* 0x0000000106ff7812 */ /* 0x010ff6000780c0ff */
[----:B------:R-:W-:Y:S02]  /*5f80*/  @!UPT UIADD3 URZ, UPT, UPT, URZ, URZ, URZ ;  /* 0x000000fffffff290 */ /* 0x000fe4000fffe0ff */
[----:B-1----:R-:W-:Y:S01]  /*5f90*/  VOTEU.ANY UP1, P0 ;  /* 0x0000000000ff7886 */ /* 0x002fe20000020100 */
[----:B------:R-:W-:Y:S01]  /*5fa0*/  PLOP3.LUT P0, PT, PT, PT, UP1, 0x80, 0x8 ;  /* 0x000000000008781c */ /* 0x000fe20003f0f018 */
[----:B------:R-:W-:Y:S11]  /*5fb0*/  UP2UR UR46, UPR, URZ, 0x2 ;  /* 0x00000002ff2e7883 */ /* 0x000ff60008000000 */
[----:B------:R-:W-:Y:S01]  /*5fc0*/  @!UPT UIADD3 URZ, UPT, UPT, URZ, URZ, URZ ;  /* 0x000000fffffff290 */ /* 0x000fe2000fffe0ff */
[----:B--2---:R-:W-:Y:S02]  /*5fd0*/  @P0 SHF.R.U32.HI R0, RZ, 0x10, R5 ;  /* 0x00000010ff000819 */ /* 0x004fe40000011605 */
        /* <DEDUP_REMOVED lines=14> */
[----:B------:R-:W-:Y:S02]  /*60c0*/  UISETP.NE.AND UP0, UPT, UR54, 0x1, UPT ;  /* 0x000000013600788c */ /* 0x000fe4000bf05270 */
[----:B------:R-:W-:Y:S02]  /*60d0*/  UIMAD.WIDE.U32 UR8, UR37, UR55, URZ ;  /* 0x00000037250872a5 */ /* 0x000fe4000f8e00ff */
[----:B------:R-:W-:Y:S02]  /*60e0*/  UIMAD.WIDE.U32 UR10, UR38, UR52, URZ ;  /* 0x00000034260a72a5 */ /* 0x000fe4000f8e00ff */
[----:B------:R-:W-:Y:S02]  /*60f0*/  UISETP.NE.AND UP1, UPT, UR43, 0x1, UPT ;  /* 0x000000012b00788c */ /* 0x000fe4000bf25270 */
[----:B------:R-:W-:Y:S01]  /*6100*/  UISETP.NE.AND UP2, UPT, UR42, 0x1, UPT ;  /* 0x000000012a00788c */ /* 0x000fe2000bf45270 */
[----:B------:R-:W-:Y:S02]  /*6110*/  UMOV UR4, UR5 ;  /* 0x0000000500047c82 */ /* 0x000fe40008000000 */
[----:B------:R-:W-:Y:S03]  /*6120*/  USHF.R.U32.HI UR5, URZ, UR63, UR4 ;  /* 0x0000003fff057299 */ /* 0x000fe60008011604 */
[----:B------:R-:W-:Y:S02]  /*6130*/  UMOV UR4, UR7 ;  /* 0x0000000700047c82 */ /* 0x000fe40008000000 */
[----:B------:R-:W-:Y:S02]  /*6140*/  USHF.R.U32.HI UR7, URZ, UR53, UR4 ;  /* 0x00000035ff077299 */ /* 0x000fe40008011604 */
[----:B------:R-:W-:Y:S02]  /*6150*/  USEL UR4, UR47, UR5, !UP0 ;  /* 0x000000052f047287 */ /* 0x000fe4000c000000 */
[----:B------:R-:W-:Y:S01]  /*6160*/  USEL UR7, UR58, UR7, !UP1 ;  /* 0x000000073a077287 */ /* 0x000fe2000c800000 */
[----:B------:R-:W-:Y:S01]  /*6170*/  UMOV UR5, UR9 ;  /* 0x0000000900057c82 */ /* 0x000fe20008000000 */
[----:B------:R-:W-:Y:S02]  /*6180*/  UIMAD.WIDE.U32 UR8, UR4, UR40, URZ ;  /* 0x00000028040872a5 */ /* 0x000fe4000f8e00ff */
[----:B------:R-:W-:Y:S03]  /*6190*/  USHF.R.U32.HI UR6, URZ, UR63, UR5 ;  /* 0x0000003fff067299 */ /* 0x000fe60008011605 */
[----:B------:R-:W-:Y:S01]  /*61a0*/  UMOV UR5, UR11 ;  /* 0x0000000b00057c82 */ /* 0x000fe20008000000 */
[----:B------:R-:W-:Y:S02]  /*61b0*/  UIMAD.WIDE.U32 UR10, UR7, UR40, URZ ;  /* 0x00000028070a72a5 */ /* 0x000fe4000f8e00ff */
[----:B------:R-:W-:Y:S02]  /*61c0*/  USHF.R.U32.HI UR12, URZ, UR53, UR5 ;  /* 0x00000035ff0c7299 */ /* 0x000fe40008011605 */
[----:B------:R-:W-:Y:S01]  /*61d0*/  USEL UR6, UR37, UR6, !UP0 ;  /* 0x0000000625067287 */ /* 0x000fe2000c000000 */
[----:B------:R-:W-:Y:S02]  /*61e0*/  UMOV UR5, UR9 ;  /* 0x0000000900057c82 */ /* 0x000fe40008000000 */
[----:B------:R-:W-:Y:S01]  /*61f0*/  UMOV UR10, UR11 ;  /* 0x0000000b000a7c82 */ /* 0x000fe20008000000 */
[----:B------:R-:W-:Y:S02]  /*6200*/  @UP2 USHF.R.U32.HI UR4, URZ, UR41, UR5 ;  /* 0x00000029ff042299 */ /* 0x000fe40008011605 */
[----:B------:R-:W-:Y:S02]  /*6210*/  @UP2 USHF.R.U32.HI UR7, URZ, UR41, UR10 ;  /* 0x00000029ff072299 */ /* 0x000fe4000801160a */
[----:B------:R-:W-:Y:S02]  /*6220*/  UIMAD UR4, UR42, UR4, URZ ;  /* 0x000000042a0472a4 */ /* 0x000fe4000f8e02ff */
[----:B------:R-:W-:Y:S02]  /*6230*/  UIMAD.WIDE.U32 UR10, UR6, UR40, URZ ;  /* 0x00000028060a72a5 */ /* 0x000fe4000f8e00ff */
[----:B------:R-:W-:Y:S02]  /*6240*/  USEL UR5, UR38, UR12, !UP1 ;  /* 0x0000000c26057287 */ /* 0x000fe4000c800000 */
[----:B------:R-:W-:Y:S02]  /*6250*/  UIMAD UR8, UR42, UR7, URZ ;  /* 0x000000072a0872a4 */ /* 0x000fe4000f8e02ff */
[----:B------:R-:W-:Y:S03]  /*6260*/  UISETP.GE.AND UP0, UPT, UR6, UR4, UPT ;  /* 0x000000040600728c */ /* 0x000fe6000bf06270 */
[----:B------:R-:W-:Y:S01]  /*6270*/  UMOV UR4, UR11 ;  /* 0x0000000b00047c82 */ /* 0x000fe20008000000 */
[----:B------:R-:W-:Y:S02]  /*6280*/  UISETP.GE.OR UP0, UPT, UR5, UR8, UP0 ;  /* 0x000000080500728c */ /* 0x000fe40008706670 */
[----:B------:R-:W-:Y:S02]  /*6290*/  USHF.R.U32.HI UR4, URZ, UR41, UR4 ;  /* 0x00000029ff047299 */ /* 0x000fe40008011604 */
[----:B------:R-:W-:Y:S02]  /*62a0*/  UIMAD.WIDE.U32 UR8, UR5, UR40, URZ ;  /* 0x00000028050872a5 */ /* 0x000fe4000f8e00ff */
[----:B------:R-:W-:Y:S02]  /*62b0*/  USEL UR11, UR6, UR4, !UP2 ;  /* 0x00000004060b7287 */ /* 0x000fe4000d000000 */
[----:B------:R-:W-:Y:S02]  /*62c0*/  UIADD3 UR8, UPT, UPT, -UR5, URZ, URZ ;  /* 0x000000ff05087290 */ /* 0x000fe4000fffe1ff */
[----:B------:R-:W-:Y:S01]  /*62d0*/  UIADD3 UR10, UPT, UPT, -UR11, URZ, URZ ;  /* 0x000000ff0b0a7290 */ /* 0x000fe2000fffe1ff */
[----:B------:R-:W-:Y:S01]  /*62e0*/  @!UP0 UMOV UR4, UR9 ;  /* 0x0000000900048c82 */ /* 0x000fe20008000000 */
[----:B------:R-:W-:Y:S02]  /*62f0*/  UIADD3 UR9, UPT, UPT, -UR6, URZ, URZ ;  /* 0x000000ff06097290 */ /* 0x000fe4000fffe1ff */
[----:B------:R-:W-:Y:S02]  /*6300*/  @!UP0 USHF.R.U32.HI UR4, URZ, UR41, UR4 ;  /* 0x00000029ff048299 */ /* 0x000fe40008011604 */
[----:B------:R-:W-:Y:S02]  /*6310*/  UIMAD UR10, UR42, UR10, UR6 ;  /* 0x0000000a2a0a72a4 */ /* 0x000fe4000f8e0206 */
[----:B------:R-:W-:Y:S04]  /*6320*/  @!UP0 USEL UR4, UR5, UR4, !UP2 ;  /* 0x0000000405048287 */ /* 0x000fe8000d000000 */
[----:B------:R-:W-:Y:S02]  /*6330*/  @!UP0 UIMAD UR10, UR7, UR10, UR4 ;  /* 0x0000000a070a82a4 */ /* 0x000fe4000f8e0204 */
[----:B------:R-:W-:Y:S02]  /*6340*/  @!UP0 UIADD3 UR11, UPT, UPT, UR11, -UR4, URZ ;  /* 0x800000040b0b8290 */ /* 0x000fe4000fffe0ff */
[----:B------:R-:W-:Y:S02]  /*6350*/  UIMAD UR7, UR43, UR8, UR38 ;  /* 0x000000082b0772a4 */ /* 0x000fe4000f8e0226 */
[----:B------:R-:W-:Y:S02]  /*6360*/  @!UP0 UIMAD UR6, UR11, UR42, UR5 ;  /* 0x0000002a0b0682a4 */ /* 0x000fe4000f8e0205 */
[----:B------:R-:W-:Y:S01]  /*6370*/  UIMAD UR4, UR54, UR9, UR37 ;  /* 0x00000009360472a4 */ /* 0x000fe2000f8e0225 */
[----:B------:R-:W-:Y:S02]  /*6380*/  @!UP0 UMOV UR5, UR10 ;  /* 0x0000000a00058c82 */ /* 0x000fe40008000000 */
[----:B------:R-:W-:Y:S02]  /*6390*/  UIMAD UR38, UR5, UR43, UR7 ;  /* 0x0000002b052672a4 */ /* 0x000fe4000f8e0207 */
[----:B------:R-:W-:Y:S11]  /*63a0*/  UIMAD UR37, UR6, UR54, UR4 ;  /* 0x00000036062572a4 */ /* 0x000ff6000f8e0204 */
[----:B------:R-:W-:Y:S01]  /*63b0*/  @!UPT UIADD3 URZ, UPT, UPT, URZ, URZ, URZ ;  /* 0x000000fffffff290 */ /* 0x000fe2000fffe0ff */
.L_x_111:
[----:B------:R-:W-:Y:S01]  /*63c0*/  UISETP.NE.AND UP0, UPT, UR39, 0x1, UPT ;  /* 0x000000012700788c */ /* 0x000fe2000bf05270 */
[----:B------:R-:W-:Y:S01]  /*63d0*/  IADD3 R147, PT, PT, R147, 0x1, RZ ;  /* 0x0000000193937810 */ /* 0x000fe20007ffe0ff */
[----:B------:R-:W-:Y:S02]  /*63e0*/  USHF.L.U32 UR50, UR16, 0x7, URZ ;  /* 0x0000000710327899 */ /* 0x000fe400080006ff */
[----:B------:R-:W-:Y:S07]  /*63f0*/  USHF.L.U32 UR49, UR20, 0x7, URZ ;  /* 0x0000000714317899 */ /* 0x000fee00080006ff */
[----:B------:R-:W2:Y:S01]  /*6400*/  @!UP0 LDCU.128 UR12, c[0x0][0xb10] ;  /* 0x00016200ff0c87ac */ /* 0x000ea20008000c00 */
[----:B------:R-:W4:Y:S01]  /*6410*/  @!UP0 LDCU UR5, c[0x0][0xb0c] ;  /* 0x00016180ff0587ac */ /* 0x000f220008000800 */
[----:B------:R-:W3:Y:S01]  /*6420*/  @!UP0 LDCU UR10, c[0x0][0xb20] ;  /* 0x00016400ff0a87ac */ /* 0x000ee20008000800 */
[----:B--2---:R-:W-:Y:S02]  /*6430*/  UIMAD.WIDE.U32 UR8, UR38, UR12, URZ ;  /* 0x0000000c260872a5 */ /* 0x004fe4000f8e00ff */
[----:B------:R-:W-:Y:S02]  /*6440*/  UIMAD.WIDE.U32 UR6, UR37, UR15, URZ ;  /* 0x0000000f250672a5 */ /* 0x000fe4000f8e00ff */
[----:B------:R-:W-:Y:S03]  /*6450*/  @!UP0 UISETP.NE.AND UP1, UPT, UR14, 0x1, UPT ;  /* 0x000000010e00888c */ /* 0x000fe6000bf25270 */
[----:B------:R-:W-:Y:S01]  /*6460*/  @!UP0 UMOV UR4, UR9 ;  /* 0x0000000900048c82 */ /* 0x000fe20008000000 */
[----:B----4-:R-:W-:Y:S02]  /*6470*/  @!UP0 UISETP.NE.AND UP2, UPT, UR5, 0x1, UPT ;  /* 0x000000010500888c */ /* 0x010fe4000bf45270 */
[----:B------:R-:W-:Y:S01]  /*6480*/  @!UP0 USHF.R.U32.HI UR4, URZ, UR13, UR4 ;  /* 0x0000000dff048299 */ /* 0x000fe20008011604 */
[----:B------:R-:W-:Y:S02]  /*6490*/  @!UP0 UMOV UR6, UR7 ;  /* 0x0000000700068c82 */ /* 0x000fe40008000000 */
[----:B---3--:R-:W-:Y:S02]  /*64a0*/  @!UP0 USHF.R.U32.HI UR6, URZ, UR10, UR6 ;  /* 0x0000000aff068299 */ /* 0x008fe40008011606 */
[----:B------:R-:W-:Y:S02]  /*64b0*/  @!UP0 USEL UR7, UR38, UR4, !UP2 ;  /* 0x0000000426078287 */ /* 0x000fe4000d000000 */
[----:B------:R-:W-:Y:S04]  /*64c0*/  @!UP0 USEL UR6, UR37, UR6, !UP1 ;  /* 0x0000000625068287 */ /* 0x000fe8000c800000 */
[----:B------:R-:W-:Y:S02]  /*64d0*/  @!UP0 UIADD3 UR4, UPT, UPT, -UR7, UR6, URZ ;  /* 0x0000000607048290 */ /* 0x000fe4000fffe1ff */
[----:B------:R-:W-:Y:S02]  /*64e0*/  @!UP0 UIADD3 UR6, UPT, UPT, UR7, -UR6, URZ ;  /* 0x8000000607068290 */ /* 0x000fe4000fffe0ff */
[----:B------:R-:W-:Y:S02]  /*64f0*/  @!UP0 UIMAD UR38, UR4, UR5, UR38 ;  /* 0x00000005042682a4 */ /* 0x000fe4000f8e0226 */
[----:B------:R-:W-:Y:S02]  /*6500*/  @!UP0 UIMAD UR37, UR6, UR14, UR37 ;  /* 0x0000000e062582a4 */ /* 0x000fe4000f8e0225 */
[----:B------:R-:W-:Y:S09]  /*6510*/  ULOP3.LUT UP0, URZ, UR60, 0x1b0, URZ, 0xc0, !UPT ;  /* 0x000001b03cff7892 */ /* 0x000ff2000f80c0ff */
[----:B------:R-:W-:Y:S05]  /*6520*/  BRA.U !UP0, `(.L_x_112) ;  /* 0x0000000108407547 */ /* 0x000fea000b800000 */
[----:B------:R-:W2:Y:S01]  /*6530*/  LDCU.64 UR8, c[0x4][0x80] ;  /* 0x01001000ff0877ac */ /* 0x000ea20008000a00 */
[----:B------:R-:W-:Y:S01]  /*6540*/  MOV R3, 0x0 ;  /* 0x0000000000037802 */ /* 0x000fe20000000f00 */
[----:B------:R-:W-:Y:S02]  /*6550*/  HFMA2 R12, -RZ, RZ, 0, 5.9604644775390625e-08 ;  /* 0x00000001ff0c7431 */ /* 0x000fe400000001ff */
[----:B------:R-:W-:Y:S02]  /*6560*/  IMAD.MOV.U32 R8, RZ, RZ, 0x70 ;  /* 0x00000070ff087424 */ /* 0x000fe400078e00ff */
[----:B------:R-:W-:Y:S01]  /*6570*/  IMAD.MOV.U32 R13, RZ, RZ, RZ ;  /* 0x000000ffff0d7224 */ /* 0x000fe200078e00ff */
[----:B------:R-:W3:Y:S01]  /*6580*/  LDCU.64 UR6, c[0x4][0x88] ;  /* 0x01001100ff0677ac */ /* 0x000ee20008000a00 */
[----:B------:R-:W4:Y:S01]  /*6590*/  LDC.64 R2, c[0x4][R3] ;  /* 0x0100000003027b82 */ /* 0x000f220000000a00 */
[----:B------:R-:W1:Y:S01]  /*65a0*/  LDCU.64 UR4, c[0x4][0x8] ;  /* 0x01000100ff0477ac */ /* 0x000e620008000a00 */
[----:B--2---:R-:W-:Y:S01]  /*65b0*/  MOV R5, UR9 ;  /* 0x0000000900057c02 */ /* 0x004fe20008000f00 */
[----:B------:R-:W-:Y:S01]  /*65c0*/  IMAD.U32 R4, RZ, RZ, UR8 ;  /* 0x00000008ff047e24 */ /* 0x000fe2000f8e00ff */
[----:B---3--:R-:W-:Y:S01]  /*65d0*/  MOV R7, UR7 ;  /* 0x0000000700077c02 */ /* 0x008fe20008000f00 */
[----:B------:R-:W-:Y:S01]  /*65e0*/  IMAD.U32 R6, RZ, RZ, UR6 ;  /* 0x00000006ff067e24 */ /* 0x000fe2000f8e00ff */
[----:B-1----:R-:W-:Y:S01]  /*65f0*/  MOV R11, UR5 ;  /* 0x00000005000b7c02 */ /* 0x002fe20008000f00 */
[----:B------:R-:W-:Y:S02]  /*6600*/  IMAD.U32 R10, RZ, RZ, UR4 ;  /* 0x00000004ff0a7e24 */ /* 0x000fe4000f8e00ff */
[----:B------:R-:W-:Y:S07]  /*6610*/  LEPC R20, `(.L_x_112) ;  /* 0x000000001014794e */ /* 0x000fee0000000000 */
[----:B----45:R-:W-:Y:S05]  /*6620*/  CALL.ABS.NOINC R2 ;  /* 0x0000000002007343 */ /* 0x030fea0003c00000 */
.L_x_112:
[----:B------:R-:W-:Y:S01]  /*6630*/  LOP3.LUT P0, RZ, R155, 0x1b0, RZ, 0xc0, !PT ;  /* 0x000001b09bff7812 */ /* 0x000fe2000780c0ff */
[----:B------:R-:W-:Y:S11]  /*6640*/  BSSY.RECONVERGENT B6, `(.L_x_113) ;  /* 0x0000013000067945 */ /* 0x000ff60003800200 */
[----:B------:R-:W-:Y:S01]  /*6650*/  @!UPT UIADD3 URZ, UPT, UPT, URZ, URZ, URZ ;  /* 0x000000fffffff290 */ /* 0x000fe2000fffe0ff */
[----:B------:R-:W-:Y:S05]  /*6660*/  @!P0 BRA `(.L_x_114) ;  /* 0x0000000000408947 */ /* 0x000fea0003800000 */
        /* <DEDUP_REMOVED lines=16> */
.L_x_114:
[----:B------:R-:W-:Y:S05]  /*6770*/  BSYNC.RECONVERGENT B6 ;  /* 0x0000000000067941 */ /* 0x000fea0003800200 */
.L_x_113:
[----:B------:R-:W-:Y:S02]  /*6780*/  ISETP.NE.U32.AND P0, PT, RZ, UR56, PT ;  /* 0x00000038ff007c0c */ /* 0x000fe4000bf05070 */
[C---:B------:R-:W-:Y:S02]  /*6790*/  ISETP.NE.U32.AND P4, PT, R142.reuse, RZ, PT ;  /* 0x000000ff8e00720c */ /* 0x040fe40003f85070 */
[----:B------:R-:W-:Y:S02]  /*67a0*/  ISETP.NE.U32.AND P1, PT, R142, RZ, PT ;  /* 0x000000ff8e00720c */ /* 0x000fe40003f25070 */
[----:B------:R-:W-:Y:S02]  /*67b0*/  ISETP.NE.AND.EX P0, PT, RZ, UR57, PT, P0 ;  /* 0x00000039ff007c0c */ /* 0x000fe4000bf05300 */
[C---:B------:R-:W-:Y:S02]  /*67c0*/  ISETP.NE.AND.EX P4, PT, R143.reuse, RZ, PT, P4 ;  /* 0x000000ff8f00720c */ /* 0x040fe40003f85340 */
[----:B------:R-:W-:Y:S02]  /*67d0*/  ISETP.NE.AND.EX P1, PT, R143, RZ, P0, P1 ;  /* 0x000000ff8f00720c */ /* 0x000fe40000725310 */
[----:B------:R-:W-:Y:S02]  /*67e0*/  ISETP.NE.U32.AND P5, PT, R138, RZ, PT ;  /* 0x000000ff8a00720c */ /* 0x000fe40003fa5070 */
[----:B------:R-:W-:Y:S02]  /*67f0*/  ISETP.NE.U32.AND P2, PT, RZ, UR56, PT ;  /* 0x00000038ff007c0c */ /* 0x000fe4000bf45070 */
[----:B------:R-:W-:Y:S02]  /*6800*/  PLOP3.LUT P0, PT, PT, PT, PT, 0x8, 0x80 ;  /* 0x000000000080781c */ /* 0x000fe40003f0e170 */
[----:B------:R-:W-:Y:S02]  /*6810*/  ISETP.NE.AND.EX P5, PT, R139, RZ, PT, P5 ;  /* 0x000000ff8b00720c */ /* 0x000fe40003fa5350 */
[----:B------:R-:W-:Y:S03]  /*6820*/  ISETP.NE.AND.EX P2, PT, RZ, UR57, PT, P2 ;  /* 0x00000039ff007c0c */ /* 0x000fe6000bf45320 */
[----:B------:R-:W-:Y:S01]  /*6830*/  @!P1 PLOP3.LUT P0, PT, P4, PT, PT, 0x80, 0x8 ;  /* 0x000000000008981c */ /* 0x000fe2000270f070 */
[----:B------:R-:W-:Y:S01]  /*6840*/  @!UPT UIADD3 URZ, UPT, UPT, URZ, URZ, URZ ;  /* 0x000000fffffff290 */ /* 0x000fe2000fffe0ff */
[----:B------:R-:W-:Y:S11]  /*6850*/  @!P4 BRA `(.L_x_115) ;  /* 0x000000000030c947 */ /* 0x000ff60003800000 */
[----:B------:R-:W-:Y:S01]  /*6860*/  ISETP.NE.U32.AND P3, PT, R140, RZ, PT ;  /* 0x000000ff8c00720c */ /* 0x000fe20003f65070 */
[----:B------:R-:W2:Y:S01]  /*6870*/  LDCU.64 UR4, c[0x0][0x358] ;  /* 0x00006b00ff0477ac */ /* 0x000ea20008000a00 */
[----:B------:R-:W-:Y:S02]  /*6880*/  IMAD.MOV.U32 R144, RZ, RZ, 0x1 ;  /* 0x00000001ff907424 */ /* 0x000fe400078e00ff */
[----:B------:R-:W-:Y:S11]  /*6890*/  ISETP.NE.AND.EX P3, PT, R141, RZ, PT, P3 ;  /* 0x000000ff8d00720c */ /* 0x000ff60003f65330 */
[----:B------:R-:W-:Y:S02]  /*68a0*/  @!UPT UIADD3 URZ, UPT, UPT, URZ, URZ, URZ ;  /* 0x000000fffffff290 */ /* 0x000fe4000fffe0ff */
[----:B------:R-:W3:Y:S01]  /*68b0*/  @P3 LDC.64 R2, c[0x0][0x888] ;  /* 0x00022200ff023b82 */ /* 0x000ee20000000a00 */
[----:B-1----:R-:W-:Y:S04]  /*68c0*/  @P3 IMAD R0, R142, UR36, RZ ;  /* 0x000000248e003c24 */ /* 0x002fe8000f8e02ff */
[----:B---3--:R-:W-:Y:S04]  /*68d0*/  @P3 IMAD.WIDE R2, R0, 0x4, R2 ;  /* 0x0000000400023825 */ /* 0x008fe800078e0202 */
[----:B------:R-:W-:Y:S01]  /*68e0*/  HFMA2 R0, -RZ, RZ, 0, 5.9604644775390625e-08 ;  /* 0x00000001ff007431 */ /* 0x000fe200000001ff */
[----:B--2--5:R2:W5:Y:S04]  /*68f0*/  @P3 LDG.E R72, desc[UR4][R2.64] ;  /* 0x0000000402483981 */ /* 0x024568000c1e1900 */
[----:B------:R-:W-:Y:S01]  /*6900*/  @!P3 PRMT R144, R0, 0x7610, R144 ;  /* 0x000076100090b816 */ /* 0x000fe20000000090 */
[----:B--2---:R-:W3:Y:S06]  /*6910*/  @!P3 LDC R72, c[0x0][0x880] ;  /* 0x00022000ff48bb82 */ /* 0x004eec0000000800 */
.L_x_115:
[----:B------:R-:W-:Y:S05]  /*6920*/  @!P5 BRA `(.L_x_116) ;  /* 0x000000000024d947 */ /* 0x000fea0003800000 */
[----:B------:R-:W-:Y:S01]  /*6930*/  ISETP.NE.U32.AND P3, PT, R136, RZ, PT ;  /* 0x000000ff8800720c */ /* 0x000fe20003f65070 */
[----:B------:R-:W2:Y:S03]  /*6940*/  LDCU.64 UR4, c[0x0][0x358] ;  /* 0x00006b00ff0477ac */ /* 0x000ea60008000a00 */
[----:B------:R-:W-:Y:S11]  /*6950*/  ISETP.NE.AND.EX P3, PT, R137, RZ, PT, P3 ;  /* 0x000000ff8900720c */ /* 0x000ff60003f65330 */
[----:B------:R-:W-:Y:S02]  /*6960*/  @!UPT UIADD3 URZ, UPT, UPT, URZ, URZ, URZ ;  /* 0x000000fffffff290 */ /* 0x000fe4000fffe0ff */
[----:B------:R-:W4:Y:S01]  /*6970*/  @P3 LDC.64 R2, c[0x0][0x8a8] ;  /* 0x00022a00ff023b82 */ /* 0x000f220000000a00 */
[----:B-1----:R-:W-:Y:S04]  /*6980*/  @P3 IMAD R0, R138, UR36, RZ ;  /* 0x000000248a003c24 */ /* 0x002fe8000f8e02ff */
[----:B----4-:R-:W-:Y:S05]  /*6990*/  @P3 IMAD.WIDE R2, R0, 0x4, R2 ;  /* 0x0000000400023825 */ /* 0x010fea00078e0202 */
[----:B--2--5:R2:W5:Y:S02]  /*69a0*/  @P3 LDG.E R70, desc[UR4][R2.64] ;  /* 0x0000000402463981 */ /* 0x024564000c1e1900 */
[----:B--2---:R-:W4:Y:S02]  /*69b0*/  @!P3 LDC R70, c[0x0][0x8a0] ;  /* 0x00022800ff46bb82 */ /* 0x004f240000000800 */
.L_x_116:
[----:B---3-5:R-:W-:Y:S01]  /*69c0*/  ISETP.NE.AND P3, PT, R72, RZ, PT ;  /* 0x000000ff4800720c */ /* 0x028fe20003f65270 */
[----:B------:R-:W-:Y:S01]  /*69d0*/  BSSY B1, `(.L_x_117) ;  /* 0x0000047000017945 */ /* 0x000fe20003800000 */
[----:B------:R-:W-:Y:S01]  /*69e0*/  SEL R7, RZ, 0xffffffff, P2 ;  /* 0xffffffffff077807 */ /* 0x000fe20001000000 */
[----:B------:R-:W-:Y:S01]  /*69f0*/  IMAD.MOV.U32 R78, RZ, RZ, 0x1 ;  /* 0x00000001ff4e7424 */ /* 0x000fe200078e00ff */
[----:B-1----:R-:W-:Y:S01]  /*6a00*/  @!P1 SEL R0, RZ, 0xffffffff, P3 ;  /* 0xffffffffff009807 */ /* 0x002fe20001800000 */
[----:B------:R-:W-:Y:S01]  /*6a10*/  IMAD R71, R68, 0x80, R69 ;  /* 0x0000008044477824 */ /* 0x000fe200078e0245 */
[----:B------:R-:W-:Y:S02]  /*6a20*/  LOP3.LUT P2, RZ, R144, 0xff, RZ, 0xc0, !PT ;  /* 0x000000ff90ff7812 */ /* 0x000fe4000784c0ff */
[----:B------:R-:W-:Y:S02]  /*6a30*/  CS2R R98, SRZ ;  /* 0x0000000000627805 */ /* 0x000fe4000001ff00 */
[----:B------:R-:W-:Y:S02]  /*6a40*/  LEA R3, R150, UR44, 0x3 ;  /* 0x0000002c96037c11 */ /* 0x000fe4000f8e18ff */
[----:B------:R-:W-:Y:S02]  /*6a50*/  CS2R R96, SRZ ;  /* 0x0000000000607805 */ /* 0x000fe4000001ff00 */
[----:B------:R-:W-:Y:S02]  /*6a60*/  @P0 SEL R0, R7, R0, !P2 ;  /* 0x0000000007000207 */ /* 0x000fe40005000000 */
[----:B------:R-:W-:Y:S02]  /*6a70*/  CS2R R94, SRZ ;  /* 0x00000000005e7805 */ /* 0x000fe4000001ff00 */
[----:B------:R-:W-:Y:S02]  /*6a80*/  LEA R146, R68, UR44, 0x3 ;  /* 0x0000002c44927c11 */ /* 0x000fe4000f8e18ff */
[----:B------:R-:W-:Y:S02]  /*6a90*/  CS2R R92, SRZ ;  /* 0x00000000005c7805 */ /* 0x000fe4000001ff00 */
[----:B------:R-:W-:Y:S02]  /*6aa0*/  @!P1 LOP3.LUT R0, R0, 0x1, RZ, 0xc0, !PT ;  /* 0x0000000100009812 */ /* 0x000fe400078ec0ff */
[----:B------:R-:W-:Y:S02]  /*6ab0*/  CS2R R86, SRZ ;  /* 0x0000000000567805 */ /* 0x000fe4000001ff00 */
[----:B------:R-:W-:Y:S02]  /*6ac0*/  SHF.L.U32 R5, R151, 0x1f, RZ ;  /* 0x0000001f97057819 */ /* 0x000fe400000006ff */
[----:B------:R-:W-:Y:S02]  /*6ad0*/  CS2R R84, SRZ ;  /* 0x0000000000547805 */ /* 0x000fe4000001ff00 */
[----:B------:R-:W-:Y:S02]  /*6ae0*/  ISETP.NE.U32.OR P6, PT, R0, 0x1, P1 ;  /* 0x000000010000780c */ /* 0x000fe40000fc5470 */
[----:B------:R-:W-:Y:S02]  /*6af0*/  CS2R R82, SRZ ;  /* 0x0000000000527805 */ /* 0x000fe4000001ff00 */
[----:B------:R-:W-:Y:S02]  /*6b00*/  SEL R0, RZ, 0xffffffff, P3 ;  /* 0xffffffffff007807 */ /* 0x000fe40001800000 */
[----:B------:R-:W-:Y:S02]  /*6b10*/  CS2R R80, SRZ ;  /* 0x0000000000507805 */ /* 0x000fe4000001ff00 */
[----:B------:R-:W-:Y:S02]  /*6b20*/  P2R R88, PR, RZ, 0x40 ;  /* 0x00000040ff587803 */ /* 0x000fe40000000000 */
[----:B------:R-:W-:Y:S04]  /*6b30*/  @P4 SEL R0, R7, R0, !P2 ;  /* 0x0000000007004207 */ /* 0x000fe80005000000 */
[----:B------:R-:W-:Y:S02]  /*6b40*/  LOP3.LUT R0, R0, 0x1, RZ, 0xc0, !PT ;  /* 0x0000000100007812 */ /* 0x000fe400078ec0ff */
[----:B------:R-:W-:Y:S02]  /*6b50*/  @P6 SHF.L.U32 R2, R148, 0x1f, RZ ;  /* 0x0000001f94026819 */ /* 0x000fe400000006ff */
[----:B------:R-:W-:Y:S02]  /*6b60*/  ISETP.NE.U32.AND P5, PT, R0, 0x1, PT ;  /* 0x000000010000780c */ /* 0x000fe40003fa5070 */
[----:B------:R-:W1:Y:S02]  /*6b70*/  @P6 SYNCS.PHASECHK.TRANS64.TRYWAIT P1, [R3+URZ+0x100], R2 ;  /* 0x00010002030065a7 */ /* 0x000e6400080211ff */
[----:B------:R-:W-:Y:S01]  /*6b80*/  P2R R79, PR, RZ, 0x20 ;  /* 0x00000020ff4f7803 */ /* 0x000fe20000000000 */
[----:B------:R2:W3:Y:S01]  /*6b90*/  SYNCS.PHASECHK.TRANS64.TRYWAIT P0, [R146+URZ+0x150], R5 ;  /* 0x00015005920075a7 */ /* 0x0004e200080011ff */
[----:B-1----:R-:W-:Y:S01]  /*6ba0*/  @P6 SEL R78, RZ, 0x1, !P1 ;  /* 0x00000001ff4e6807 */ /* 0x002fe20004800000 */
[----:B--2---:R-:W-:Y:S06]  /*6bb0*/  @!P6 BRA `(.L_x_118) ;  /* 0x0000000000a0e947 */ /* 0x004fec0003800000 */
[----:B------:R-:W-:Y:S01]  /*6bc0*/  @P5 IMAD R7, R150, 0x2000, R135 ;  /* 0x0000200096075824 */ /* 0x000fe200078e0287 */
[----:B------:R-:W-:Y:S01]  /*6bd0*/  ISETP.NE.AND P1, PT, R78, RZ, PT ;  /* 0x000000ff4e00720c */ /* 0x000fe20003f25270 */
[----:B------:R-:W-:Y:S01]  /*6be0*/  BSSY B0, `(.L_x_119) ;  /* 0x0000011000007945 */ /* 0x000fe20003800000 */
[----:B------:R-:W-:Y:S01]  /*6bf0*/  CS2R R82, SRZ ;  /* 0x0000000000527805 */ /* 0x000fe2000001ff00 */
[----:B------:R-:W-:Y:S01]  /*6c00*/  @P5 VIADD R9, R7, UR44 ;  /* 0x0000002c07095c36 */ /* 0x000fe20008000000 */
[----:B------:R-:W-:Y:S02]  /*6c10*/  CS2R R80, SRZ ;  /* 0x0000000000507805 */ /* 0x000fe4000001ff00 */
[----:B------:R-:W-:Y:S02]  /*6c20*/  CS2R R86, SRZ ;  /* 0x0000000000567805 */ /* 0x000fe4000001ff00 */
[----:B------:R-:W-:Y:S01]  /*6c30*/  CS2R R84, SRZ ;  /* 0x0000000000547805 */ /* 0x000fe2000001ff00 */
[--C-:B------:R-:W-:Y:S01]  /*6c40*/  @P5 IMAD.IADD R6, R154, 0x1, R9.reuse ;  /* 0x000000019a065824 */ /* 0x100fe200078e0209 */
[----:B------:R-:W-:Y:S01]  /*6c50*/  CS2R R94, SRZ ;  /* 0x00000000005e7805 */ /* 0x000fe2000001ff00 */
[--C-:B------:R-:W-:Y:S01]  /*6c60*/  @P5 IMAD.IADD R4, R153, 0x1, R9.reuse ;  /* 0x0000000199045824 */ /* 0x100fe200078e0209 */
[----:B------:R-:W-:Y:S01]  /*6c70*/  CS2R R92, SRZ ;  /* 0x00000000005c7805 */ /* 0x000fe2000001ff00 */
[----:B------:R-:W-:Y:S01]  /*6c80*/  @P5 IMAD R2, R152, 0x10, R9 ;  /* 0x0000001098025824 */ /* 0x000fe200078e0209 */
[----:B------:R-:W-:Y:S02]  /*6c90*/  CS2R R98, SRZ ;  /* 0x0000000000627805 */ /* 0x000fe4000001ff00 */
[----:B------:R-:W-:Y:S01]  /*6ca0*/  CS2R R96, SRZ ;  /* 0x0000000000607805 */ /* 0x000fe2000001ff00 */
[----:B------:R-:W-:Y:S06]  /*6cb0*/  @P1 BRA `(.L_x_120) ;  /* 0x00000000000c1947 */ /* 0x000fec0003800000 */
[----:B------:R-:W-:Y:S04]  /*6cc0*/  SHF.L.U32 R0, R148, 0x1f, RZ ;  /* 0x0000001f94007819 */ /* 0x000fe800000006ff */
[----:B------:R-:W1:Y:S02]  /*6cd0*/  SYNCS.PHASECHK.TRANS64.TRYWAIT P1, [R3+URZ+0x100], R0 ;  /* 0x00010000030075a7 */ /* 0x000e6400080211ff */
[----:B-1----:R-:W-:Y:S05]  /*6ce0*/  @!P1 BRA `(.L_x_121) ;  /* 0x0000003800c89947 */ /* 0x002fea0003800000 */
.L_x_120:
[----:B------:R-:W-:Y:S05]  /*6cf0*/  BSYNC B0 ;  /* 0x0000000000007941 */ /* 0x000fea0003800000 */
.L_x_119:
[----:B------:R-:W-:Y:S01]  /*6d00*/  ISETP.NE.AND P1, PT, R79, RZ, PT ;  /* 0x000000ff4f00720c */ /* 0x000fe20003f25270 */
[----:B-1----:R-:W-:Y:S02]  /*6d10*/  VIADD R3, R3, 0x110 ;  /* 0x0000011003037836 */ /* 0x002fe40000000000 */
[----:B------:R-:W-:Y:S02]  /*6d20*/  IMAD.U32 R0, RZ, RZ, UR45 ;  /* 0x0000002dff007e24 */ /* 0x000fe4000f8e00ff */
[----:B------:R-:W-:Y:S03]  /*6d30*/  VIADD R150, R150, 0x1 ;  /* 0x0000000196967836 */ /* 0x000fe60000000000 */
[----:B------:R-:W-:Y:S05]  /*6d40*/  PRMT R0, R0, 0x654, R3 ;  /* 0x0000065400007816 */ /* 0x000fea0000000003 */
[----:B------:R1:W2:Y:S04]  /*6d50*/  @P1 LDS.128 R80, [R7+UR44+0x200] ;  /* 0x0002002c07501984 */ /* 0x0002a80008000c00 */
[----:B------:R1:W1:Y:S04]  /*6d60*/  @P1 LDS.128 R84, [R6+0x200] ;  /* 0x0002000006541984 */ /* 0x0002680000000c00 */
[----:B------:R1:W1:Y:S04]  /*6d70*/  @P1 LDS.128 R92, [R4+0x200] ;  /* 0x00020000045c1984 */ /* 0x0002680000000c00 */
[----:B------:R1:W1:Y:S01]  /*6d80*/  @P1 LDS.128 R96, [R2+0x200] ;  /* 0x0002000002601984 */ /* 0x0002620000000c00 */
[C---:B------:R-:W-:Y:S01]  /*6d90*/  ISETP.NE.AND P1, PT, R150.reuse, 0x2, PT ;  /* 0x000000029600780c */ /* 0x040fe20003f25270 */
[----:B------:R-:W-:Y:S01]  /*6da0*/  @!PT LDS RZ, [RZ] ;  /* 0x00000000fffff984 */ /* 0x000fe20000000800 */
[----:B------:R-:W-:Y:S01]  /*6db0*/  @!PT LDS RZ, [RZ] ;  /* 0x00000000fffff984 */ /* 0x000fe20000000800 */
[----:B------:R-:W-:Y:S01]  /*6dc0*/  @!PT LDS RZ, [RZ] ;  /* 0x00000000fffff984 */ /* 0x000fe20000000800 */
[----:B------:R-:W-:Y:S01]  /*6dd0*/  @!PT LDS RZ, [RZ] ;  /* 0x00000000fffff984 */ /* 0x000fe20000000800 */
[----:B------:R5:W-:Y:S06]  /*6de0*/  MEMBAR.ALL.CTA ;  /* 0x0000000000007992 */ /* 0x000bec0000008000 */
[----:B-----5:R-:W5:Y:S01]  /*6df0*/  FENCE.VIEW.ASYNC.S ;  /* 0x00000000000073c6 */ /* 0x020f620000000000 */
[----:B------:R-:W-:Y:S02]  /*6e00*/  SEL R3, RZ, 0x1, P1 ;  /* 0x00000001ff037807 */ /* 0x000fe40000800000 */
[----:B------:R-:W-:Y:S02]  /*6e10*/  SEL R150, R150, RZ, P1 ;  /* 0x000000ff96967207 */ /* 0x000fe40000800000 */
[----:B------:R-:W-:Y:S01]  /*6e20*/  LOP3.LUT R148, R148, R3, RZ, 0x3c, !PT ;  /* 0x0000000394947212 */ /* 0x000fe200078e3cff */
[----:B-----5:R1:W-:Y:S06]  /*6e30*/  SYNCS.ARRIVE.TRANS64.RED.A1T0 RZ, [R0+URZ], RZ ;  /* 0x000000ff00ff79a7 */ /* 0x0203ec00081004ff */
.L_x_118:
[----:B------:R-:W-:Y:S05]  /*6e40*/  BSYNC B1 ;  /* 0x0000000000017941 */ /* 0x000fea0003800000 */
.L_x_117:
[----:B-1----:R-:W-:Y:S04]  /*6e50*/  SHF.R.U32.HI R0, RZ, 0x15, R71 ;  /* 0x00000015ff007819 */ /* 0x002fe80000011647 */
[----:B------:R-:W-:Y:S01]  /*6e60*/  LOP3.LUT P1, RZ, R0, 0x3, R145, 0x48, !PT ;  /* 0x0000000300ff7812 */ /* 0x000fe20007824891 */
[----:B------:R-:W-:Y:S01]  /*6e70*/  @!UPT UIADD3 URZ, UPT, UPT, URZ, URZ, URZ ;  /* 0x000000fffffff290 */ /* 0x000fe2000fffe0ff */
[----:B---3--:R-:W-:Y:S11]  /*6e80*/  @P0 BRA `(.L_x_122) ;  /* 0x0000000000080947 */ /* 0x008ff60003800000 */
[----:B------:R-:W1:Y:S02]  /*6e90*/  SYNCS.PHASECHK.TRANS64.TRYWAIT P0, [R146+URZ+0x150], R5 ;  /* 0x00015005920075a7 */ /* 0x000e6400080011ff */
[----:B-1----:R-:W-:Y:S05]  /*6ea0*/  @!P0 BRA `(.L_x_123) ;  /* 0x00000038006c8947 */ /* 0x002fea0003800000 */
.L_x_122:
[----:B------:R-:W-:Y:S05]  /*6eb0*/  @!P1 BRA `(.L_x_124) ;  /* 0x0000000000409947 */ /* 0x000fea0003800000 */
[----:B------:R-:W1:Y:S01]  /*6ec0*/  LDCU.64 UR8, c[0x4][0x70] ;  /* 0x01000e00ff0877ac */ /* 0x000e620008000a00 */
[----:B------:R-:W-:Y:S01]  /*6ed0*/  MOV R3, 0x0 ;  /* 0x0000000000037802 */ /* 0x000fe20000000f00 */
[----:B------:R-:W-:Y:S02]  /*6ee0*/  HFMA2 R12, -RZ, RZ, 0, 5.9604644775390625e-08 ;  /* 0x00000001ff0c7431 */ /* 0x000fe400000001ff */
[----:B------:R-:W-:Y:S02]  /*6ef0*/  IMAD.MOV.U32 R8, RZ, RZ, 0x192 ;  /* 0x00000192ff087424 */ /* 0x000fe400078e00ff */
[----:B------:R-:W-:Y:S01]  /*6f00*/  IMAD.MOV.U32 R13, RZ, RZ, RZ ;  /* 0x000000ffff0d7224 */ /* 0x000fe200078e00ff */
[----:B------:R-:W3:Y:S01]  /*6f10*/  LDCU.64 UR6, c[0x4][0x78] ;  /* 0x01000f00ff0677ac */ /* 0x000ee20008000a00 */
[----:B------:R-:W2:Y:S01]  /*6f20*/  LDC.64 R2, c[0x4][R3] ;  /* 0x0100000003027b82 */ /* 0x000ea20000000a00 */
[----:B------:R-:W5:Y:S01]  /*6f30*/  LDCU.64 UR4, c[0x4][0x10] ;  /* 0x01000200ff0477ac */ /* 0x000f620008000a00 */
[----:B-1----:R-:W-:Y:S01]  /*6f40*/  MOV R5, UR9 ;  /* 0x0000000900057c02 */ /* 0x002fe20008000f00 */
[----:B------:R-:W-:Y:S01]  /*6f50*/  IMAD.U32 R4, RZ, RZ, UR8 ;  /* 0x00000008ff047e24 */ /* 0x000fe2000f8e00ff */
[----:B---3--:R-:W-:Y:S01]  /*6f60*/  MOV R7, UR7 ;  /* 0x0000000700077c02 */ /* 0x008fe20008000f00 */
[----:B------:R-:W-:Y:S01]  /*6f70*/  IMAD.U32 R6, RZ, RZ, UR6 ;  /* 0x00000006ff067e24 */ /* 0x000fe2000f8e00ff */
[----:B-----5:R-:W-:Y:S01]  /*6f80*/  MOV R11, UR5 ;  /* 0x00000005000b7c02 */ /* 0x020fe20008000f00 */
[----:B------:R-:W-:Y:S02]  /*6f90*/  IMAD.U32 R10, RZ, RZ, UR4 ;  /* 0x00000004ff0a7e24 */ /* 0x000fe4000f8e00ff */
[----:B------:R-:W-:Y:S07]  /*6fa0*/  LEPC R20, `(.L_x_124) ;  /* 0x000000001014794e */ /* 0x000fee0000000000 */
[----:B--2-4-:R-:W-:Y:S05]  /*6fb0*/  CALL.ABS.NOINC R2 ;  /* 0x0000000002007343 */ /* 0x014fea0003c00000 */
.L_x_124:
[----:B--2---:R-:W-:Y:S01]  /*6fc0*/  SHF.L.U32 R75, R80, 0x10, RZ ;  /* 0x00000010504b7819 */ /* 0x004fe200000006ff */
[----:B------:R-:W-:Y:S05]  /*6fd0*/  WARPSYNC.ALL ;  /* 0x0000000000007948 */ /* 0x000fea0003800000 */
[----:B------:R-:W-:Y:S01]  /*6fe0*/  R2UR UR4, R71 ;  /* 0x00000000470472ca */ /* 0x000fe200000e0000 */
[----:B------:R-:W-:Y:S01]  /*6ff0*/  BSSY.RECONVERGENT B0, `(.L_x_125) ;  /* 0x0000121000007945 */ /* 0x000fe20003800200 */
[----:B------:R-:W-:Y:S02]  /*7000*/  ISETP.NE.AND P6, PT, R88, RZ, PT ;  /* 0x000000ff5800720c */ /* 0x000fe40003fc5270 */
[----:B------:R-:W-:Y:S02]  /*7010*/  IADD3 R113, PT, PT, R135, UR44, RZ ;  /* 0x0000002c87717c10 */ /* 0x000fe4000fffe0ff */
[----:B------:R-:W-:Y:S02]  /*7020*/  SHF.L.U32 R112, R152, 0x4, RZ ;  /* 0x0000000498707819 */ /* 0x000fe400000006ff */
[-C--:B------:R-:W-:Y:S02]  /*7030*/  IADD3 R159, PT, PT, R154, R113.reuse, RZ ;  /* 0x000000719a9f7210 */ /* 0x080fe40007ffe0ff */
[----:B------:R-:W-:Y:S02]  /*7040*/  IADD3 R158, PT, PT, R153, R113, RZ ;  /* 0x00000071999e7210 */ /* 0x000fe40007ffe0ff */
[----:B------:R-:W-:Y:S01]  /*7050*/  IADD3 R157, PT, PT, R113, R112, RZ ;  /* 0x00000070719d7210 */ /* 0x000fe20007ffe0ff */
[----:B-1----:R-:W4:Y:S01]  /*7060*/  LDTM.x64 R4, tmem[UR4] ;  /* 0x00000004000479ee */ /* 0x002f220008340000 */
[C---:B------:R-:W-:Y:S02]  /*7070*/  PRMT R73, R80.reuse, 0x8880, RZ ;  /* 0x0000888050497816 */ /* 0x040fe400000000ff */
[----:B------:R-:W-:Y:S02]  /*7080*/  SHF.R.S32.HI R75, RZ, 0x18, R75 ;  /* 0x00000018ff4b7819 */ /* 0x000fe4000001144b */
[----:B------:R-:W-:Y:S02]  /*7090*/  SHF.R.S32.HI R76, RZ, 0x18, R81 ;  /* 0x00000018ff4c7819 */ /* 0x000fe40000011451 */
[----:B------:R-:W-:Y:S02]  /*70a0*/  SHF.L.U32 R74, R80, 0x8, RZ ;  /* 0x00000008504a7819 */ /* 0x000fe400000006ff */
[----:B------:R-:W-:Y:S02]  /*70b0*/  SHF.L.U32 R77, R81, 0x8, RZ ;  /* 0x00000008514d7819 */ /* 0x000fe400000006ff */
[----:B------:R-:W-:Y:S02]  /*70c0*/  SHF.R.S32.HI R74, RZ, 0x18, R74 ;  /* 0x00000018ff4a7819 */ /* 0x000fe4000001144a */
[----:B------:R-:W-:Y:S02]  /*70d0*/  SHF.R.S32.HI R77, RZ, 0x18, R77 ;  /* 0x00000018ff4d7819 */ /* 0x000fe4000001144d */
[----:B------:R-:W-:Y:S02]  /*70e0*/  ISETP.NE.AND P0, PT, R156, RZ, PT ;  /* 0x000000ff9c00720c */ /* 0x000fe40003f05270 */
[----:B------:R-:W-:Y:S02]  /*70f0*/  LEA R114, R150, UR44, 0x3 ;  /* 0x0000002c96727c11 */ /* 0x000fe4000f8e18ff */
[----:B------:R-:W-:Y:S01]  /*7100*/  @P6 SHF.L.U32 R115, R148, 0x1f, RZ ;  /* 0x0000001f94736819 */ /* 0x000fe200000006ff */
[C---:B----4-:R-:W-:Y:S02]  /*7110*/  IMAD R0, R70.reuse, R4, RZ ;  /* 0x0000000446007224 */ /* 0x050fe400078e02ff */
[C---:B------:R-:W-:Y:S02]  /*7120*/  IMAD R2, R70.reuse, R5, RZ ;  /* 0x0000000546027224 */ /* 0x040fe400078e02ff */
[----:B------:R-:W-:Y:S02]  /*7130*/  IMAD R3, R70, R6, RZ ;  /* 0x0000000646037224 */ /* 0x000fe400078e02ff */
[-C--:B------:R-:W-:Y:S01]  /*7140*/  IMAD R0, R73, R72.reuse, R0 ;  /* 0x0000004849007224 */ /* 0x080fe200078e0200 */
[----:B------:R-:W-:Y:S01]  /*7150*/  SHF.R.S32.HI R73, RZ, 0x18, R80 ;  /* 0x00000018ff497819 */ /* 0x000fe20000011450 */
[-C--:B------:R-:W-:Y:S01]  /*7160*/  IMAD R2, R75, R72.reuse, R2 ;  /* 0x000000484b027224 */ /* 0x080fe200078e0202 */
[C---:B------:R-:W-:Y:S01]  /*7170*/  PRMT R75, R81.reuse, 0x8880, RZ ;  /* 0x00008880514b7816 */ /* 0x040fe200000000ff */
[----:B------:R-:W-:Y:S01]  /*7180*/  IMAD R3, R74, R72, R3 ;  /* 0x000000484a037224 */ /* 0x000fe200078e0203 */
[----:B------:R-:W-:Y:S01]  /*7190*/  SHF.L.U32 R74, R81, 0x10, RZ ;  /* 0x00000010514a7819 */ /* 0x000fe200000006ff */
[C---:B------:R-:W-:Y:S02]  /*71a0*/  IMAD R7, R70.reuse, R7, RZ ;  /* 0x0000000746077224 */ /* 0x040fe400078e02ff */
[C---:B------:R-:W-:Y:S01]  /*71b0*/  IMAD R4, R70.reuse, R8, RZ ;  /* 0x0000000846047224 */ /* 0x040fe200078e02ff */
[----:B------:R-:W-:Y:S01]  /*71c0*/  SHF.R.S32.HI R74, RZ, 0x18, R74 ;  /* 0x00000018ff4a7819 */ /* 0x000fe2000001144a */
[----:B------:R-:W-:Y:S02]  /*71d0*/  IMAD R5, R70, R9, RZ ;  /* 0x0000000946057224 */ /* 0x000fe400078e02ff */
[-C--:B------:R-:W-:Y:S01]  /*71e0*/  IMAD R7, R73, R72.reuse, R7 ;  /* 0x0000004849077224 */ /* 0x080fe200078e0207 */
[C---:B------:R-:W-:Y:S01]  /*71f0*/  PRMT R73, R82.reuse, 0x8880, RZ ;  /* 0x0000888052497816 */ /* 0x040fe200000000ff */
[----:B------:R-:W-:Y:S01]  /*7200*/  IMAD R4, R75, R72, R4 ;  /* 0x000000484b047224 */ /* 0x000fe200078e0204 */
[----:B------:R-:W-:Y:S01]  /*7210*/  SHF.L.U32 R75, R82, 0x8, RZ ;  /* 0x00000008524b7819 */ /* 0x000fe200000006ff */
[----:B------:R-:W-:Y:S01]  /*7220*/  IMAD R6, R70, R10, RZ ;  /* 0x0000000a46067224 */ /* 0x000fe200078e02ff */
[----:B------:R-:W-:Y:S01]  /*7230*/  I2IP.S8.S32.SAT R89, R7, R3, RZ ;  /* 0x0000000307597239 */ /* 0x000fe200000014ff */
[----:B------:R-:W-:Y:S01]  /*7240*/  IMAD R5, R74, R72, R5 ;  /* 0x000000484a057224 */ /* 0x000fe200078e0205 */
[----:B------:R-:W-:Y:S01]  /*7250*/  SHF.L.U32 R74, R82, 0x10, RZ ;  /* 0x00000010524a7819 */ /* 0x000fe200000006ff */
[----:B------:R-:W-:Y:S01]  /*7260*/  IMAD R11, R70, R11, RZ ;  /* 0x0000000b460b7224 */ /* 0x000fe200078e02ff */
[----:B------:R-:W-:Y:S01]  /*7270*/  I2IP.S8.S32.SAT R88, R2, R0, R89 ;  /* 0x0000000002587239 */ /* 0x000fe20000001459 */
[C---:B------:R-:W-:Y:S01]  /*7280*/  IMAD R8, R70.reuse, R12, RZ ;  /* 0x0000000c46087224 */ /* 0x040fe200078e02ff */
[----:B------:R-:W-:Y:S01]  /*7290*/  SHF.R.S32.HI R74, RZ, 0x18, R74 ;  /* 0x00000018ff4a7819 */ /* 0x000fe2000001144a */
[-C--:B------:R-:W-:Y:S01]  /*72a0*/  IMAD R6, R77, R72.reuse, R6 ;  /* 0x000000484d067224 */ /* 0x080fe200078e0206 */
[----:B------:R-:W-:Y:S01]  /*72b0*/  SHF.R.S32.HI R75, RZ, 0x18, R75 ;  /* 0x00000018ff4b7819 */ /* 0x000fe2000001144b */
[----:B------:R-:W-:Y:S01]  /*72c0*/  IMAD R9, R70, R13, RZ ;  /* 0x0000000d46097224 */ /* 0x000fe200078e02ff */
[----:B------:R-:W-:Y:S01]  /*72d0*/  SHF.L.U32 R77, R83, 0x8, RZ ;  /* 0x00000008534d7819 */ /* 0x000fe200000006ff */
[-C--:B------:R-:W-:Y:S01]  /*72e0*/  IMAD R11, R76, R72.reuse, R11 ;  /* 0x000000484c0b7224 */ /* 0x080fe200078e020b */
[----:B------:R-:W-:Y:S01]  /*72f0*/  SHF.R.S32.HI R76, RZ, 0x18, R83 ;  /* 0x00000018ff4c7819 */ /* 0x000fe20000011453 */
[----:B------:R-:W-:Y:S01]  /*7300*/  IMAD R8, R73, R72, R8 ;  /* 0x0000004849087224 */ /* 0x000fe200078e0208 */
[----:B------:R-:W-:Y:S01]  /*7310*/  SHF.R.S32.HI R73, RZ, 0x18, R82 ;  /* 0x00000018ff497819 */ /* 0x000fe20000011452 */
[----:B------:R-:W-:Y:S01]  /*7320*/  IMAD R10, R70, R14, RZ ;  /* 0x0000000e460a7224 */ /* 0x000fe200078e02ff */
[----:B------:R-:W-:Y:S01]  /*7330*/  I2IP.S8.S32.SAT R90, R11, R6, RZ ;  /* 0x000000060b5a7239 */ /* 0x000fe200000014ff */
[----:B------:R-:W-:Y:S01]  /*7340*/  IMAD R9, R74, R72, R9 ;  /* 0x000000484a097224 */ /* 0x000fe200078e0209 */
[----:B------:R-:W-:Y:S01]  /*7350*/  SHF.R.S32.HI R77, RZ, 0x18, R77 ;  /* 0x00000018ff4d7819 */ /* 0x000fe2000001144d */
[----:B------:R-:W-:Y:S01]  /*7360*/  IMAD.U32 R74, R83, 0x10000, RZ ;  /* 0x00010000534a7824 */ /* 0x000fe200078e00ff */
[----:B------:R-:W-:Y:S01]  /*7370*/  I2IP.S8.S32.SAT R89, R5, R4, R90 ;  /* 0x0000000405597239 */ /* 0x000fe2000000145a */
[C---:B------:R-:W-:Y:S02]  /*7380*/  IMAD R15, R70.reuse, R15, RZ ;  /* 0x0000000f460f7224 */ /* 0x040fe400078e02ff */
[----:B------:R-:W-:Y:S01]  /*7390*/  IMAD R10, R75, R72, R10 ;  /* 0x000000484b0a7224 */ /* 0x000fe200078e020a */
[----:B------:R-:W-:Y:S01]  /*73a0*/  PRMT R75, R83, 0x8880, RZ ;  /* 0x00008880534b7816 */ /* 0x000fe200000000ff */
        /* <DEDUP_REMOVED lines=11> */
[C---:B------:R-:W-:Y:S01]  /*7460*/  IMAD R19, R70.reuse, R19, RZ ;  /* 0x0000001346137224 */ /* 0x040fe200078e02ff */
[----:B------:R-:W-:Y:S01]  /*7470*/  I2IP.S8.S32.SAT R90, R9, R8, R90 ;  /* 0x00000008095a7239 */ /* 0x000fe2000000145a */
[C---:B------:R-:W-:Y:S01]  /*7480*/  IMAD R16, R70.reuse, R20, RZ ;  /* 0x0000001446107224 */ /* 0x040fe200078e02ff */
[----:B------:R-:W-:Y:S01]  /*7490*/  SHF.R.S32.HI R74, RZ, 0x18, R74 ;  /* 0x00000018ff4a7819 */ /* 0x000fe2000001144a */
[-C--:B------:R-:W-:Y:S01]  /*74a0*/  IMAD R14, R77, R72.reuse, R14 ;  /* 0x000000484d0e7224 */ /* 0x080fe200078e020e */
[----:B------:R-:W-:Y:S01]  /*74b0*/  SHF.R.S32.HI R75, RZ, 0x18, R75 ;  /* 0x00000018ff4b7819 */ /* 0x000fe2000001144b */
[----:B------:R-:W-:Y:S01]  /*74c0*/  IMAD R17, R70, R21, RZ ;  /* 0x0000001546117224 */ /* 0x000fe200078e02ff */
[----:B------:R-:W-:Y:S01]  /*74d0*/  SHF.L.U32 R77, R85, 0x8, RZ ;  /* 0x00000008554d7819 */ /* 0x000fe200000006ff */
[----:B------:R-:W-:Y:S01]  /*74e0*/  IMAD R19, R76, R72, R19 ;  /* 0x000000484c137224 */ /* 0x000fe200078e0213 */
[----:B------:R-:W-:Y:S01]  /*74f0*/  SHF.R.S32.HI R76, RZ, 0x18, R85 ;  /* 0x00000018ff4c7819 */ /* 0x000fe20000011455 */
[----:B------:R-:W-:Y:S01]  /*7500*/  IMAD R18, R70, R22, RZ ;  /* 0x0000001646127224 */ /* 0x000fe200078e02ff */
[----:B------:R-:W-:Y:S01]  /*7510*/  SHF.R.S32.HI R77, RZ, 0x18, R77 ;  /* 0x00000018ff4d7819 */ /* 0x000fe2000001144d */
[----:B------:R-:W-:Y:S01]  /*7520*/  IMAD R16, R73, R72, R16 ;  /* 0x0000004849107224 */ /* 0x000fe200078e0210 */
[----:B------:R-:W-:Y:S01]  /*7530*/  I2IP.S8.S32.SAT R91, R19, R14, RZ ;  /* 0x0000000e135b7239 */ /* 0x000fe200000014ff */
[-C--:B------:R-:W-:Y:S01]  /*7540*/  IMAD R17, R74, R72.reuse, R17 ;  /* 0x000000484a117224 */ /* 0x080fe200078e0211 */
[----:B------:R-:W-:Y:S01]  /*7550*/  SHF.L.U32 R74, R85, 0x10, RZ ;  /* 0x00000010554a7819 */ /* 0x000fe200000006ff */
[C---:B------:R-:W-:Y:S01]  /*7560*/  IMAD R23, R70.reuse, R23, RZ ;  /* 0x0000001746177224 */ /* 0x040fe200078e02ff */
[----:B------:R-:W-:Y:S01]  /*7570*/  SHF.R.S32.HI R73, RZ, 0x18, R84 ;  /* 0x00000018ff497819 */ /* 0x000fe20000011454 */
[----:B------:R-:W-:Y:S01]  /*7580*/  IMAD R18, R75, R72, R18 ;  /* 0x000000484b127224 */ /* 0x000fe200078e0212 */
[----:B------:R-:W-:Y:S01]  /*7590*/  PRMT R75, R85, 0x8880, RZ ;  /* 0x00008880554b7816 */ /* 0x000fe200000000ff */
[C---:B------:R-:W-:Y:S01]  /*75a0*/  IMAD R20, R70.reuse, R24, RZ ;  /* 0x0000001846147224 */ /* 0x040fe200078e02ff */
[----:B------:R-:W-:Y:S01]  /*75b0*/  SHF.R.S32.HI R74, RZ, 0x18, R74 ;  /* 0x00000018ff4a7819 */ /* 0x000fe2000001144a */
[----:B------:R-:W-:Y:S01]  /*75c0*/  IMAD R21, R70, R25, RZ ;  /* 0x0000001946157224 */ /* 0x000fe200078e02ff */
[----:B------:R-:W-:Y:S01]  /*75d0*/  I2IP.S8.S32.SAT R91, R13, R12, R91 ;  /* 0x0000000c0d5b7239 */ /* 0x000fe2000000145b */
[-C--:B------:R-:W-:Y:S01]  /*75e0*/  IMAD R23, R73, R72.reuse, R23 ;  /* 0x0000004849177224 */ /* 0x080fe200078e0217 */
[C---:B------:R-:W-:Y:S01]  /*75f0*/  PRMT R73, R86.reuse, 0x8880, RZ ;  /* 0x0000888056497816 */ /* 0x040fe200000000ff */
[-C--:B------:R-:W-:Y:S01]  /*7600*/  IMAD R20, R75, R72.reuse, R20 ;  /* 0x000000484b147224 */ /* 0x080fe200078e0214 */
[----:B------:R-:W-:Y:S01]  /*7610*/  SHF.L.U32 R75, R86, 0x8, RZ ;  /* 0x00000008564b7819 */ /* 0x000fe200000006ff */
[----:B------:R-:W-:Y:S01]  /*7620*/  IMAD R21, R74, R72, R21 ;  /* 0x000000484a157224 */ /* 0x000fe200078e0215 */
[----:B------:R1:W-:Y:S01]  /*7630*/  STS.128 [R135+UR44+0x4200], R88 ;  /* 0x0042005887007988 */ /* 0x0003e20008000c2c */
[----:B------:R-:W-:Y:S01]  /*7640*/  IMAD R22, R70, R26, RZ ;  /* 0x0000001a46167224 */ /* 0x000fe200078e02ff */
[----:B------:R-:W-:Y:S01]  /*7650*/  I2IP.S8.S32.SAT R100, R23, R18, RZ ;  /* 0x0000001217647239 */ /* 0x000fe200000014ff */
[----:B------:R-:W-:Y:S01]  /*7660*/  IMAD.U32 R74, R86, 0x10000, RZ ;  /* 0x00010000564a7824 */ /* 0x000fe200078e00ff */
[----:B------:R-:W-:Y:S01]  /*7670*/  SHF.R.S32.HI R75, RZ, 0x18, R75 ;  /* 0x00000018ff4b7819 */ /* 0x000fe2000001144b */
[C---:B------:R-:W-:Y:S01]  /*7680*/  IMAD R27, R70.reuse, R27, RZ ;  /* 0x0000001b461b7224 */ /* 0x040fe200078e02ff */
[----:B------:R-:W-:Y:S01]  /*7690*/  I2IP.S8.S32.SAT R100, R17, R16, R100 ;  /* 0x0000001011647239 */ /* 0x000fe20000001464 */
[C---:B------:R-:W-:Y:S01]  /*76a0*/  IMAD R24, R70.reuse, R28, RZ ;  /* 0x0000001c46187224 */ /* 0x040fe200078e02ff */
[----:B------:R-:W-:Y:S01]  /*76b0*/  SHF.R.S32.HI R74, RZ, 0x18, R74 ;  /* 0x00000018ff4a7819 */ /* 0x000fe2000001144a */
[-C--:B------:R-:W-:Y:S01]  /*76c0*/  IMAD R22, R77, R72.reuse, R22 ;  /* 0x000000484d167224 */ /* 0x080fe200078e0216 */
[----:B------:R-:W-:Y:S01]  /*76d0*/  SHF.L.U32 R77, R87, 0x8, RZ ;  /* 0x00000008574d7819 */ /* 0x000fe200000006ff */
[----:B------:R-:W-:Y:S02]  /*76e0*/  IMAD R25, R70, R29, RZ ;  /* 0x0000001d46197224 */ /* 0x000fe400078e02ff */
        /* <DEDUP_REMOVED lines=33> */
[----:B------:R-:W-:Y:S01]  /*7900*/  PRMT R76, R93, 0x8880, RZ ;  /* 0x000088805d4c7816 */ /* 0x000fe200000000ff */
[C---:B------:R-:W-:Y:S02]  /*7910*/  IMAD R34, R70.reuse, R38, RZ ;  /* 0x0000002646227224 */ /* 0x040fe400078e02ff */
[----:B------:R-:W-:Y:S01]  /*7920*/  IMAD R32, R73, R72, R32 ;  /* 0x0000004849207224 */ /* 0x000fe200078e0220 */
[----:B------:R-:W-:Y:S01]  /*7930*/  SHF.R.S32.HI R73, RZ, 0x18, R92 ;  /* 0x00000018ff497819 */ /* 0x000fe2000001145c */
[----:B------:R-:W-:Y:S01]  /*7940*/  IMAD R39, R70, R39, RZ ;  /* 0x0000002746277224 */ /* 0x000fe200078e02ff */
[----:B------:R-:W-:Y:S01]  /*7950*/  I2IP.S8.S32.SAT R103, R35, R30, RZ ;  /* 0x0000001e23677239 */ /* 0x000fe200000014ff */
[-C--:B------:R-:W-:Y:S02]  /*7960*/  IMAD R33, R74, R72.reuse, R33 ;  /* 0x000000484a217224 */ /* 0x080fe400078e0221 */
[----:B------:R-:W-:Y:S01]  /*7970*/  IMAD R34, R75, R72, R34 ;  /* 0x000000484b227224 */ /* 0x000fe200078e0222 */
[----:B------:R-:W-:Y:S01]  /*7980*/  I2IP.S8.S32.SAT R103, R29, R28, R103 ;  /* 0x0000001c1d677239 */ /* 0x000fe20000001467 */
[C---:B------:R-:W-:Y:S01]  /*7990*/  IMAD.U32 R74, R93.reuse, 0x10000, RZ ;  /* 0x000100005d4a7824 */ /* 0x040fe200078e00ff */
[----:B------:R-:W-:Y:S01]  /*79a0*/  SHF.L.U32 R75, R93, 0x8, RZ ;  /* 0x000000085d4b7819 */ /* 0x000fe200000006ff */
[----:B------:R-:W-:Y:S01]  /*79b0*/  IMAD R39, R73, R72, R39 ;  /* 0x0000004849277224 */ /* 0x000fe200078e0227 */
[----:B------:R-:W-:Y:S01]  /*79c0*/  MOV R73, R76 ;  /* 0x0000004c00497202 */ /* 0x000fe20000000f00 */
[C---:B------:R-:W-:Y:S01]  /*79d0*/  IMAD R36, R70.reuse, R40, RZ ;  /* 0x0000002846247224 */ /* 0x040fe200078e02ff */
[----:B------:R-:W-:Y:S01]  /*79e0*/  SHF.R.S32.HI R74, RZ, 0x18, R74 ;  /* 0x00000018ff4a7819 */ /* 0x000fe2000001144a */
[C---:B------:R-:W-:Y:S01]  /*79f0*/  IMAD R37, R70.reuse, R41, RZ ;  /* 0x0000002946257224 */ /* 0x040fe200078e02ff */
[----:B------:R-:W-:Y:S01]  /*7a00*/  SHF.R.S32.HI R75, RZ, 0x18, R75 ;  /* 0x00000018ff4b7819 */ /* 0x000fe2000001144b */
[----:B------:R-:W-:Y:S01]  /*7a10*/  IMAD R38, R70, R42, RZ ;  /* 0x0000002a46267224 */ /* 0x000fe200078e02ff */
[----:B------:R1:W-:Y:S01]  /*7a20*/  STS.128 [R159+0x4200], R100 ;  /* 0x004200649f007388 */ /* 0x0003e20000000c00 */
[----:B------:R-:W-:Y:S01]  /*7a30*/  IMAD R36, R73, R72, R36 ;  /* 0x0000004849247224 */ /* 0x000fe200078e0224 */
[----:B------:R-:W-:Y:S01]  /*7a40*/  I2IP.S8.S32.SAT R104, R39, R34, RZ ;  /* 0x0000002227687239 */ /* 0x000fe200000014ff */
[-C--:B------:R-:W-:Y:S01]  /*7a50*/  IMAD R37, R74, R72.reuse, R37 ;  /* 0x000000484a257224 */ /* 0x080fe200078e0225 */
[----:B------:R-:W-:Y:S01]  /*7a60*/  SHF.R.S32.HI R76, RZ, 0x18, R93 ;  /* 0x00000018ff4c7819 */ /* 0x000fe2000001145d */
[----:B------:R-:W-:Y:S01]  /*7a70*/  IMAD R43, R70, R43, RZ ;  /* 0x0000002b462b7224 */ /* 0x000fe200078e02ff */
[C---:B------:R-:W-:Y:S01]  /*7a80*/  SHF.L.U32 R74, R94.reuse, 0x10, RZ ;  /* 0x000000105e4a7819 */ /* 0x040fe200000006ff */
[----:B------:R-:W-:Y:S01]  /*7a90*/  IMAD R38, R75, R72, R38 ;  /* 0x000000484b267224 */ /* 0x000fe200078e0226 */
[----:B------:R-:W-:Y:S01]  /*7aa0*/  PRMT R73, R94, 0x8880, RZ ;  /* 0x000088805e497816 */ /* 0x000fe200000000ff */
[----:B------:R-:W-:Y:S01]  /*7ab0*/  IMAD R40, R70, R44, RZ ;  /* 0x0000002c46287224 */ /* 0x000fe200078e02ff */
[----:B------:R-:W-:Y:S01]  /*7ac0*/  SHF.L.U32 R75, R94, 0x8, RZ ;  /* 0x000000085e4b7819 */ /* 0x000fe200000006ff */
[----:B------:R-:W-:Y:S01]  /*7ad0*/  IMAD R41, R70, R45, RZ ;  /* 0x0000002d46297224 */ /* 0x000fe200078e02ff */
[----:B------:R-:W-:Y:S01]  /*7ae0*/  SHF.R.S32.HI R74, RZ, 0x18, R74 ;  /* 0x00000018ff4a7819 */ /* 0x000fe2000001144a */
[----:B------:R-:W-:Y:S01]  /*7af0*/  IMAD R43, R76, R72, R43 ;  /* 0x000000484c2b7224 */ /* 0x000fe200078e022b */
[----:B------:R-:W-:Y:S01]  /*7b00*/  SHF.R.S32.HI R75, RZ, 0x18, R75 ;  /* 0x00000018ff4b7819 */ /* 0x000fe2000001144b */
[C---:B------:R-:W-:Y:S01]  /*7b10*/  IMAD R42, R70.reuse, R46, RZ ;  /* 0x0000002e462a7224 */ /* 0x040fe200078e02ff */
[----:B------:R-:W-:Y:S01]  /*7b20*/  I2IP.S8.S32.SAT R104, R33, R32, R104 ;  /* 0x0000002021687239 */ /* 0x000fe20000001468 */
[----:B------:R-:W-:Y:S01]  /*7b30*/  IMAD R40, R73, R72, R40 ;  /* 0x0000004849287224 */ /* 0x000fe200078e0228 */
[----:B------:R-:W-:Y:S01]  /*7b40*/  SHF.R.S32.HI R76, RZ, 0x18, R94 ;  /* 0x00000018ff4c7819 */ /* 0x000fe2000001145e */
[----:B------:R-:W-:Y:S01]  /*7b50*/  IMAD R47, R70, R47, RZ ;  /* 0x0000002f462f7224 */ /* 0x000fe200078e02ff */
[----:B------:R-:W-:Y:S01]  /*7b60*/  I2IP.S8.S32.SAT R105, R43, R38, RZ ;  /* 0x000000262b697239 */ /* 0x000fe200000014ff */
[-C--:B------:R-:W-:Y:S01]  /*7b70*/  IMAD R41, R74, R72.reuse, R41 ;  /* 0x000000484a297224 */ /* 0x080fe200078e0229 */
[----:B------:R-:W-:Y:S01]  /*7b80*/  PRMT R73, R95, 0x8880, RZ ;  /* 0x000088805f497816 */ /* 0x000fe200000000ff */
[-C--:B------:R-:W-:Y:S01]  /*7b90*/  IMAD R42, R75, R72.reuse, R42 ;  /* 0x000000484b2a7224 */ /* 0x080fe200078e022a */
[----:B------:R-:W-:Y:S01]  /*7ba0*/  SHF.L.U32 R74, R95, 0x10, RZ ;  /* 0x000000105f4a7819 */ /* 0x000fe200000006ff */
[----:B------:R-:W-:Y:S01]  /*7bb0*/  IMAD R47, R76, R72, R47 ;  /* 0x000000484c2f7224 */ /* 0x000fe200078e022f */
[----:B------:R-:W-:Y:S01]  /*7bc0*/  I2IP.S8.S32.SAT R105, R37, R36, R105 ;  /* 0x0000002425697239 */ /* 0x000fe20000001469 */
[C---:B------:R-:W-:Y:S01]  /*7bd0*/  IMAD R44, R70.reuse, R48, RZ ;  /* 0x00000030462c7224 */ /* 0x040fe200078e02ff */
[----:B------:R-:W-:Y:S01]  /*7be0*/  SHF.R.S32.HI R74, RZ, 0x18, R74 ;  /* 0x00000018ff4a7819 */ /* 0x000fe2000001144a */
[----:B------:R-:W-:Y:S01]  /*7bf0*/  IMAD.SHL.U32 R76, R95, 0x100, RZ ;  /* 0x000001005f4c7824 */ /* 0x000fe200078e00ff */
[----:B------:R-:W-:Y:S01]  /*7c00*/  I2IP.S8.S32.SAT R106, R47, R42, RZ ;  /* 0x0000002a2f6a7239 */ /* 0x000fe200000014ff */
[----:B------:R-:W-:Y:S01]  /*7c10*/  IMAD R45, R70, R49, RZ ;  /* 0x00000031462d7224 */ /* 0x000fe200078e02ff */
[----:B------:R-:W-:Y:S01]  /*7c20*/  PRMT R75, R96, 0x8880, RZ ;  /* 0x00008880604b7816 */ /* 0x000fe200000000ff */
[----:B------:R-:W-:Y:S01]  /*7c30*/  IMAD R44, R73, R72, R44 ;  /* 0x00000048492c7224 */ /* 0x000fe200078e022c */
[----:B------:R-:W-:Y:S01]  /*7c40*/  SHF.R.S32.HI R73, RZ, 0x18, R76 ;  /* 0x00000018ff497819 */ /* 0x000fe2000001144c */
[----:B------:R-:W-:Y:S01]  /*7c50*/  IMAD R46, R70, R50, RZ ;  /* 0x00000032462e7224 */ /* 0x000fe200078e02ff */
[----:B------:R-:W-:Y:S01]  /*7c60*/  I2IP.S8.S32.SAT R106, R41, R40, R106 ;  /* 0x00000028296a7239 */ /* 0x000fe2000000146a */
[----:B------:R-:W-:Y:S01]  /*7c70*/  IMAD R45, R74, R72, R45 ;  /* 0x000000484a2d7224 */ /* 0x000fe200078e022d */
[----:B------:R-:W-:Y:S01]  /*7c80*/  SHF.R.S32.HI R74, RZ, 0x18, R95 ;  /* 0x00000018ff4a7819 */ /* 0x000fe2000001145f */
[----:B------:R-:W-:Y:S01]  /*7c90*/  IMAD R51, R70, R51, RZ ;  /* 0x0000003346337224 */ /* 0x000fe200078e02ff */
[----:B------:R-:W-:Y:S01]  /*7ca0*/  SHF.L.U32 R76, R96, 0x8, RZ ;  /* 0x00000008604c7819 */ /* 0x000fe200000006ff */
[----:B------:R-:W-:Y:S02]  /*7cb0*/  IMAD R48, R70, R52, RZ ;  /* 0x0000003446307224 */ /* 0x000fe400078e02ff */
[-C--:B------:R-:W-:Y:S01]  /*7cc0*/  IMAD R46, R73, R72.reuse, R46 ;  /* 0x00000048492e7224 */ /* 0x080fe200078e022e */
[----:B------:R-:W-:Y:S01]  /*7cd0*/  SHF.R.S32.HI R73, RZ, 0x18, R77 ;  /* 0x00000018ff497819 */ /* 0x000fe2000001144d */
[-C--:B------:R-:W-:Y:S01]  /*7ce0*/  IMAD R51, R74, R72.reuse, R51 ;  /* 0x000000484a337224 */ /* 0x080fe200078e0233 */
[----:B------:R-:W-:Y:S01]  /*7cf0*/  SHF.R.S32.HI R74, RZ, 0x18, R96 ;  /* 0x00000018ff4a7819 */ /* 0x000fe20000011460 */
[----:B------:R-:W-:Y:S01]  /*7d00*/  IMAD R49, R70, R53, RZ ;  /* 0x0000003546317224 */ /* 0x000fe200078e02ff */
[----:B------:R-:W-:Y:S01]  /*7d10*/  SHF.L.U32 R77, R98, 0x8, RZ ;  /* 0x00000008624d7819 */ /* 0x000fe200000006ff */
[----:B------:R-:W-:Y:S01]  /*7d20*/  IMAD R48, R75, R72, R48 ;  /* 0x000000484b307224 */ /* 0x000fe200078e0230 */
[----:B------:R-:W-:Y:S01]  /*7d30*/  SHF.R.S32.HI R75, RZ, 0x18, R76 ;  /* 0x00000018ff4b7819 */ /* 0x000fe2000001144c */
[C---:B------:R-:W-:Y:S01]  /*7d40*/  IMAD R50, R70.reuse, R54, RZ ;  /* 0x0000003646327224 */ /* 0x040fe200078e02ff */
[----:B------:R-:W-:Y:S01]  /*7d50*/  I2IP.S8.S32.SAT R107, R51, R46, RZ ;  /* 0x0000002e336b7239 */ /* 0x000fe200000014ff */
[C---:B------:R-:W-:Y:S01]  /*7d60*/  IMAD R55, R70.reuse, R55, RZ ;  /* 0x0000003746377224 */ /* 0x040fe200078e02ff */
[----:B------:R-:W-:Y:S01]  /*7d70*/  SHF.L.U32 R76, R97, 0x10, RZ ;  /* 0x00000010614c7819 */ /* 0x000fe200000006ff */
[----:B------:R-:W-:Y:S01]  /*7d80*/  IMAD R49, R73, R72, R49 ;  /* 0x0000004849317224 */ /* 0x000fe200078e0231 */
[----:B------:R-:W-:Y:S01]  /*7d90*/  PRMT R73, R97, 0x8880, RZ ;  /* 0x0000888061497816 */ /* 0x000fe200000000ff */
[----:B------:R-:W-:Y:S01]  /*7da0*/  IMAD R52, R70, R56, RZ ;  /* 0x0000003846347224 */ /* 0x000fe200078e02ff */
[----:B------:R-:W-:Y:S01]  /*7db0*/  I2IP.S8.S32.SAT R107, R45, R44, R107 ;  /* 0x0000002c2d6b7239 */ /* 0x000fe2000000146b */
[-C--:B------:R-:W-:Y:S01]  /*7dc0*/  IMAD R50, R75, R72.reuse, R50 ;  /* 0x000000484b327224 */ /* 0x080fe200078e0232 */
[----:B------:R-:W-:Y:S01]  /*7dd0*/  PRMT R75, R98, 0x8880, RZ ;  /* 0x00008880624b7816 */ /* 0x000fe200000000ff */
[-C--:B------:R-:W-:Y:S01]  /*7de0*/  IMAD R55, R74, R72.reuse, R55 ;  /* 0x000000484a377224 */ /* 0x080fe200078e0237 */
[----:B------:R-:W-:Y:S01]  /*7df0*/  SHF.R.S32.HI R74, RZ, 0x18, R76 ;  /* 0x00000018ff4a7819 */ /* 0x000fe2000001144c */
[----:B------:R-:W-:Y:S01]  /*7e00*/  IMAD R52, R73, R72, R52 ;  /* 0x0000004849347224 */ /* 0x000fe200078e0234 */
[----:B------:R-:W-:Y:S01]  /*7e10*/  SHF.L.U32 R73, R97, 0x8, RZ ;  /* 0x0000000861497819 */ /* 0x000fe200000006ff */
[C---:B------:R-:W-:Y:S01]  /*7e20*/  IMAD R53, R70.reuse, R57, RZ ;  /* 0x0000003946357224 */ /* 0x040fe200078e02ff */
[----:B------:R1:W-:Y:S01]  /*7e30*/  STS.128 [R158+0x4200], R104 ;  /* 0x004200689e007388 */ /* 0x0003e20000000c00 */
[----:B------:R-:W-:Y:S01]  /*7e40*/  IMAD R54, R70, R58, RZ ;  /* 0x0000003a46367224 */ /* 0x000fe200078e02ff */
[----:B------:R-:W-:Y:S01]  /*7e50*/  SHF.R.S32.HI R73, RZ, 0x18, R73 ;  /* 0x00000018ff497819 */ /* 0x000fe20000011449 */
[----:B------:R-:W-:Y:S01]  /*7e60*/  IMAD R53, R74, R72, R53 ;  /* 0x000000484a357224 */ /* 0x000fe200078e0235 */
[----:B------:R-:W-:Y:S01]  /*7e70*/  SHF.L.U32 R76, R98, 0x10, RZ ;  /* 0x00000010624c7819 */ /* 0x000fe200000006ff */
[C---:B------:R-:W-:Y:S01]  /*7e80*/  IMAD R59, R70.reuse, R59, RZ ;  /* 0x0000003b463b7224 */ /* 0x040fe200078e02ff */
[----:B------:R-:W-:Y:S01]  /*7e90*/  SHF.R.S32.HI R74, RZ, 0x18, R97 ;  /* 0x00000018ff4a7819 */ /* 0x000fe20000011461 */
[C---:B------:R-:W-:Y:S01]  /*7ea0*/  IMAD R56, R70.reuse, R60, RZ ;  /* 0x0000003c46387224 */ /* 0x040fe200078e02ff */
[----:B------:R-:W-:Y:S01]  /*7eb0*/  I2IP.S8.S32.SAT R108, R55, R50, RZ ;  /* 0x00000032376c7239 */ /* 0x000fe200000014ff */
[----:B------:R-:W-:Y:S01]  /*7ec0*/  IMAD R54, R73, R72, R54 ;  /* 0x0000004849367224 */ /* 0x000fe200078e0236 */
[----:B------:R-:W-:Y:S01]  /*7ed0*/  SHF.R.S32.HI R76, RZ, 0x18, R76 ;  /* 0x00000018ff4c7819 */ /* 0x000fe2000001144c */
[----:B------:R-:W-:Y:S01]  /*7ee0*/  IMAD R57, R70, R61, RZ ;  /* 0x0000003d46397224 */ /* 0x000fe200078e02ff */
[----:B------:R-:W-:Y:S01]  /*7ef0*/  I2IP.S8.S32.SAT R108, R49, R48, R108 ;  /* 0x00000030316c7239 */ /* 0x000fe2000000146c */
[----:B------:R-:W-:Y:S01]  /*7f00*/  IMAD R59, R74, R72, R59 ;  /* 0x000000484a3b7224 */ /* 0x000fe200078e023b */
[----:B------:R-:W-:Y:S01]  /*7f10*/  SHF.R.S32.HI R77, RZ, 0x18, R77 ;  /* 0x00000018ff4d7819 */ /* 0x000fe2000001144d */
[----:B------:R-:W-:Y:S01]  /*7f20*/  IMAD R58, R70, R62, RZ ;  /* 0x0000003e463a7224 */ /* 0x000fe200078e02ff */
[----:B------:R-:W-:Y:S01]  /*7f30*/  SHF.R.S32.HI R73, RZ, 0x18, R98 ;  /* 0x00000018ff497819 */ /* 0x000fe20000011462 */
[----:B------:R-:W-:Y:S01]  /*7f40*/  IMAD R56, R75, R72, R56 ;  /* 0x000000484b387224 */ /* 0x000fe200078e0238 */
[----:B------:R-:W-:Y:S01]  /*7f50*/  I2IP.S8.S32.SAT R109, R59, R54, RZ ;  /* 0x000000363b6d7239 */ /* 0x000fe200000014ff */
[----:B------:R-:W-:Y:S01]  /*7f60*/  IMAD R57, R76, R72, R57 ;  /* 0x000000484c397224 */ /* 0x000fe200078e0239 */
[C---:B------:R-:W-:Y:S01]  /*7f70*/  PRMT R75, R99.reuse, 0x8880, RZ ;  /* 0x00008880634b7816 */ /* 0x040fe200000000ff */
[----:B------:R-:W-:Y:S01]  /*7f80*/  IMAD.U32 R74, R99, 0x10000, RZ ;  /* 0x00010000634a7824 */ /* 0x000fe200078e00ff */
[----:B------:R-:W-:Y:S01]  /*7f90*/  I2IP.S8.S32.SAT R109, R53, R52, R109 ;  /* 0x00000034356d7239 */ /* 0x000fe2000000146d */
[C---:B------:R-:W-:Y:S01]  /*7fa0*/  IMAD R63, R70.reuse, R63, RZ ;  /* 0x0000003f463f7224 */ /* 0x040fe200078e02ff */
[----:B------:R-:W-:Y:S01]  /*7fb0*/  SHF.R.S32.HI R76, RZ, 0x18, R99 ;  /* 0x00000018ff4c7819 */ /* 0x000fe20000011463 */
[----:B------:R-:W-:Y:S01]  /*7fc0*/  IMAD R58, R77, R72, R58 ;  /* 0x000000484d3a7224 */ /* 0x000fe200078e023a */
[----:B------:R-:W-:Y:S01]  /*7fd0*/  SHF.L.U32 R77, R99, 0x8, RZ ;  /* 0x00000008634d7819 */ /* 0x000fe200000006ff */
[C---:B------:R-:W-:Y:S01]  /*7fe0*/  IMAD R60, R70.reuse, R64, RZ ;  /* 0x00000040463c7224 */ /* 0x040fe200078e02ff */
[----:B------:R-:W-:Y:S01]  /*7ff0*/  SHF.R.S32.HI R74, RZ, 0x18, R74 ;  /* 0x00000018ff4a7819 */ /* 0x000fe2000001144a */
[C---:B------:R-:W-:Y:S01]  /*8000*/  IMAD R61, R70.reuse, R65, RZ ;  /* 0x00000041463d7224 */ /* 0x040fe200078e02ff */
[----:B------:R-:W-:Y:S01]  /*8010*/  SHF.R.S32.HI R77, RZ, 0x18, R77 ;  /* 0x00000018ff4d7819 */ /* 0x000fe2000001144d */
[-C--:B------:R-:W-:Y:S02]  /*8020*/  IMAD R63, R73, R72.reuse, R63 ;  /* 0x00000048493f7224 */ /* 0x080fe400078e023f */
[----:B------:R-:W-:Y:S02]  /*8030*/  IMAD R60, R75, R72, R60 ;  /* 0x000000484b3c7224 */ /* 0x000fe400078e023c */
[----:B------:R-:W-:Y:S01]  /*8040*/  IMAD R62, R70, R66, RZ ;  /* 0x00000042463e7224 */ /* 0x000fe200078e02ff */
[----:B------:R-:W-:Y:S01]  /*8050*/  I2IP.S8.S32.SAT R110, R63, R58, RZ ;  /* 0x0000003a3f6e7239 */ /* 0x000fe200000014ff */
[----:B------:R-:W-:Y:S02]  /*8060*/  IMAD R61, R74, R72, R61 ;  /* 0x000000484a3d7224 */ /* 0x000fe400078e023d */
[----:B------:R-:W-:Y:S01]  /*8070*/  IMAD R67, R70, R67, RZ ;  /* 0x0000004346437224 */ /* 0x000fe200078e02ff */
[----:B------:R-:W-:Y:S01]  /*8080*/  I2IP.S8.S32.SAT R110, R57, R56, R110 ;  /* 0x00000038396e7239 */ /* 0x000fe2000000146e */
[-C--:B------:R-:W-:Y:S02]  /*8090*/  IMAD R62, R77, R72.reuse, R62 ;  /* 0x000000484d3e7224 */ /* 0x080fe400078e023e */
[----:B------:R-:W-:Y:S05]  /*80a0*/  IMAD R67, R76, R72, R67 ;  /* 0x000000484c437224 */ /* 0x000fea00078e0243 */
[----:B------:R-:W-:Y:S04]  /*80b0*/  I2IP.S8.S32.SAT R111, R67, R62, RZ ;  /* 0x0000003e436f7239 */ /* 0x000fe800000014ff */
[----:B------:R-:W-:Y:S05]  /*80c0*/  I2IP.S8.S32.SAT R111, R61, R60, R111 ;  /* 0x0000003c3d6f7239 */ /* 0x000fea000000146f */
[----:B------:R1:W-:Y:S01]  /*80d0*/  STS.128 [R157+0x4200], R108 ;  /* 0x0042006c9d007388 */ /* 0x0003e20000000c00 */
[----:B------:R-:W-:Y:S01]  /*80e0*/  @!PT LDS RZ, [RZ] ;  /* 0x00000000fffff984 */ /* 0x000fe20000000800 */
[----:B------:R-:W-:Y:S01]  /*80f0*/  @!PT LDS RZ, [RZ] ;  /* 0x00000000fffff984 */ /* 0x000fe20000000800 */
[----:B------:R-:W-:Y:S01]  /*8100*/  @!PT LDS RZ, [RZ] ;  /* 0x00000000fffff984 */ /* 0x000fe20000000800 */
[----:B------:R-:W-:Y:S01]  /*8110*/  @!PT LDS RZ, [RZ] ;  /* 0x00000000fffff984 */ /* 0x000fe20000000800 */
[----:B------:R2:W-:Y:S07]  /*8120*/  MEMBAR.ALL.CTA ;  /* 0x0000000000007992 */ /* 0x0005ee0000008000 */
[----:B--2---:R-:W2:Y:S02]  /*8130*/  FENCE.VIEW.ASYNC.S ;  /* 0x00000000000073c6 */ /* 0x004ea40000000000 */
[----:B--2---:R-:W-:Y:S06]  /*8140*/  BAR.SYNC.DEFER_BLOCKING 0x1, 0x80 ;  /* 0x0042000000007b1d */ /* 0x004fec0000010000 */
[----:B------:R-:W-:Y:S05]  /*8150*/  @P0 BRA `(.L_x_126) ;  /* 0x0000000000280947 */ /* 0x000fea0003800000 */
[----:B------:R-:W2:Y:S01]  /*8160*/  LDCU.64 UR6, c[0x0][0x348] ;  /* 0x00006900ff0677ac */ /* 0x000ea20008000a00 */
[----:B------:R-:W-:Y:S01]  /*8170*/  UIADD3 UR4, UPT, UPT, UR44, 0x4200, URZ ;  /* 0x000042002c047890 */ /* 0x000fe2000fffe0ff */
[----:B------:R-:W-:Y:S05]  /*8180*/  UMOV UR51, UR36 ;  /* 0x0000002400337c82 */ /* 0x000fea0008000000 */
[----:B------:R-:W-:Y:S04]  /*8190*/  MOV R155, UR4 ;  /* 0x00000004009b7c02 */ /* 0x000fe80008000f00 */
[----:B------:R-:W-:Y:S01]  /*81a0*/  R2UR UR48, R155 ;  /* 0x000000009b3072ca */ /* 0x000fe200000e0000 */
[----:B--2---:R-:W-:Y:S04]  /*81b0*/  UIADD3 UR4, UP0, UPT, UR6, 0x680, URZ ;  /* 0x0000068006047890 */ /* 0x004fe8000ff1e0ff */
[----:B------:R-:W-:Y:S09]  /*81c0*/  UIADD3.X UR5, UPT, UPT, URZ, UR7, URZ, UP0, !UPT ;  /* 0x00000007ff057290 */ /* 0x000ff200087fe4ff */
[----:B------:R2:W-:Y:S01]  /*81d0*/  UTMASTG.3D [UR48], [UR4] ;  /* 0x00000030040073b5 */ /* 0x0005e20008010000 */
[----:B------:R0:W-:Y:S01]  /*81e0*/  UTMACMDFLUSH ;  /* 0x00000000000079b7 */ /* 0x0001e20000000000 */
[----:B--2---:R-:W-:Y:S04]  /*81f0*/  DEPBAR.LE SB0, 0x1 ;  /* 0x000080400000791a */ /* 0x004fe80000000000 */
.L_x_126:
[----:B------:R-:W-:Y:S05]  /*8200*/  BSYNC.RECONVERGENT B0 ;  /* 0x0000000000007941 */ /* 0x000fea0003800200 */
.L_x_125:
[----:B------:R-:W-:Y:S06]  /*8210*/  BAR.SYNC.DEFER_BLOCKING 0x1, 0x80 ;  /* 0x0042000000007b1d */ /* 0x000fec0000010000 */
[----:B------:R-:W2:Y:S01]  /*8220*/  @P6 SYNCS.PHASECHK.TRANS64.TRYWAIT P0, [R114+URZ+0x100], R115 ;  /* 0x00010073720065a7 */ /* 0x000ea200080011ff */
[----:B------:R-:W-:Y:S01]  /*8230*/  BSSY B1, `(.L_x_127) ;  /* 0x0000023000017945 */ /* 0x000fe20003800000 */
[----:B--2---:R-:W-:Y:S03]  /*8240*/  @P6 SEL R78, RZ, 0x1, !P0 ;  /* 0x00000001ff4e6807 */ /* 0x004fe60004000000 */
[----:B------:R-:W-:Y:S05]  /*8250*/  @!P6 BRA `(.L_x_128) ;  /* 0x000000000080e947 */ /* 0x000fea0003800000 */
[----:B------:R-:W-:Y:S01]  /*8260*/  ISETP.NE.AND P1, PT, R79, RZ, PT ;  /* 0x000000ff4f00720c */ /* 0x000fe20003f25270 */
[----:B------:R-:W-:Y:S01]  /*8270*/  BSSY B0, `(.L_x_129) ;  /* 0x000000a000007945 */ /* 0x000fe20003800000 */
[----:B------:R-:W-:Y:S11]  /*8280*/  ISETP.NE.AND P0, PT, R78, RZ, PT ;  /* 0x000000ff4e00720c */ /* 0x000ff60003f05270 */
[----:B------:R-:W-:Y:S04]  /*8290*/  @P1 IMAD R113, R150, 0x2000, R113 ;  /* 0x0000200096711824 */ /* 0x000fe800078e0271 */
[--C-:B------:R-:W-:Y:S01]  /*82a0*/  @P1 IMAD.IADD R112, R112, 0x1, R113.reuse ;  /* 0x0000000170701824 */ /* 0x100fe200078e0271 */
[----:B------:R-:W-:Y:S01]  /*82b0*/  @P1 IADD3 R2, PT, PT, R154, R113, RZ ;  /* 0x000000719a021210 */ /* 0x000fe20007ffe0ff */
[----:B------:R-:W-:Y:S01]  /*82c0*/  @P1 IMAD.IADD R0, R153, 0x1, R113 ;  /* 0x0000000199001824 */ /* 0x000fe200078e0271 */
[----:B------:R-:W-:Y:S06]  /*82d0*/  @P0 BRA `(.L_x_130) ;  /* 0x00000000000c0947 */ /* 0x000fec0003800000 */
[----:B------:R-:W-:Y:S04]  /*82e0*/  SHF.L.U32 R3, R148, 0x1f, RZ ;  /* 0x0000001f94037819 */ /* 0x000fe800000006ff */
[----:B------:R-:W2:Y:S02]  /*82f0*/  SYNCS.PHASECHK.TRANS64.TRYWAIT P0, [R114+URZ+0x100], R3 ;  /* 0x00010003720075a7 */ /* 0x000ea400080011ff */
[----:B--2---:R-:W-:Y:S05]  /*8300*/  @!P0 BRA `(.L_x_131) ;  /* 0x0000002400688947 */ /* 0x004fea0003800000 */
.L_x_130:
[----:B------:R-:W-:Y:S05]  /*8310*/  BSYNC B0 ;  /* 0x0000000000007941 */ /* 0x000fea0003800000 */
.L_x_129:
[----:B------:R-:W-:Y:S01]  /*8320*/  ISETP.NE.AND P0, PT, R79, RZ, PT ;  /* 0x000000ff4f00720c */ /* 0x000fe20003f05270 */
[----:B--2---:R-:W-:Y:S02]  /*8330*/  VIADD R114, R114, 0x110 ;  /* 0x0000011072727836 */ /* 0x004fe40000000000 */
[----:B------:R-:W-:Y:S02]  /*8340*/  IMAD.U32 R3, RZ, RZ, UR45 ;  /* 0x0000002dff037e24 */ /* 0x000fe4000f8e00ff */
[----:B------:R-:W-:Y:S03]  /*8350*/  VIADD R150, R150, 0x1 ;  /* 0x0000000196967836 */ /* 0x000fe60000000000 */
[----:B------:R-:W-:Y:S05]  /*8360*/  PRMT R3, R3, 0x654, R114 ;  /* 0x0000065403037816 */ /* 0x000fea0000000072 */
[----:B------:R2:W3:Y:S04]  /*8370*/  @P0 LDS.128 R80, [R113+0x200] ;  /* 0x0002000071500984 */ /* 0x0004e80000000c00 */
[----:B------:R2:W4:Y:S04]  /*8380*/  @P0 LDS.128 R84, [R2+0x200] ;  /* 0x0002000002540984 */ /* 0x0005280000000c00 */
        /* <DEDUP_REMOVED lines=9> */
[----:B------:R-:W-:Y:S01]  /*8420*/  SEL R150, R150, RZ, P0 ;  /* 0x000000ff96967207 */ /* 0x000fe20000000000 */
[----:B-----5:R5:W-:Y:S02]  /*8430*/  SYNCS.ARRIVE.TRANS64.RED.A1T0 RZ, [R3+URZ], RZ ;  /* 0x000000ff03ff79a7 */ /* 0x020be400081004ff */
[----:B-----5:R-:W-:Y:S04]  /*8440*/  SEL R3, RZ, 0x1, P0 ;  /* 0x00000001ff037807 */ /* 0x020fe80000000000 */
[----:B--234-:R-:W-:Y:S02]  /*8450*/  LOP3.LUT R148, R148, R3, RZ, 0x3c, !PT ;  /* 0x0000000394947212 */ /* 0x01cfe400078e3cff */
.L_x_128:
[----:B------:R-:W-:Y:S05]  /*8460*/  BSYNC B1 ;  /* 0x0000000000017941 */ /* 0x000fea0003800000 */
.L_x_127:
[----:B------:R-:W-:Y:S05]  /*8470*/  VIADD R0, R71, 0x40 ;  /* 0x0000004047007836 */ /* 0x000fea0000000000 */
[----:B------:R-:W-:Y:S04]  /*8480*/  SHF.R.U32.HI R0, RZ, 0x15, R0 ;  /* 0x00000015ff007819 */ /* 0x000fe80000011600 */
[----:B------:R-:W-:Y:S11]  /*8490*/  LOP3.LUT P0, RZ, R0, 0x3, R145, 0x48, !PT ;  /* 0x0000000300ff7812 */ /* 0x000ff60007804891 */
[----:B------:R-:W-:Y:S02]  /*84a0*/  @!UPT UIADD3 URZ, UPT, UPT, URZ, URZ, URZ ;  /* 0x000000fffffff290 */ /* 0x000fe4000fffe0ff */
        /* <DEDUP_REMOVED lines=8> */
[----:B------:R-:W5:Y:S01]  /*8530*/  LDCU.64 UR4, c[0x4][0x10] ;  /* 0x01000200ff0477ac */ /* 0x000f620008000a00 */
[----:B--2---:R-:W-:Y:S01]  /*8540*/  MOV R5, UR9 ;  /* 0x0000000900057c02 */ /* 0x004fe20008000f00 */
[----:B------:R-:W-:Y:S01]  /*8550*/  IMAD.U32 R4, RZ, RZ, UR8 ;  /* 0x00000008ff047e24 */ /* 0x000fe2000f8e00ff */
[----:B---3--:R-:W-:Y:S01]  /*8560*/  MOV R7, UR7 ;  /* 0x0000000700077c02 */ /* 0x008fe20008000f00 */
[----:B------:R-:W-:Y:S01]  /*8570*/  IMAD.U32 R6, RZ, RZ, UR6 ;  /* 0x00000006ff067e24 */ /* 0x000fe2000f8e00ff */
[----:B-----5:R-:W-:Y:S01]  /*8580*/  MOV R11, UR5 ;  /* 0x00000005000b7c02 */ /* 0x020fe20008000f00 */
[----:B------:R-:W-:Y:S02]  /*8590*/  IMAD.U32 R10, RZ, RZ, UR4 ;  /* 0x00000004ff0a7e24 */ /* 0x000fe4000f8e00ff */
[----:B------:R-:W-:Y:S07]  /*85a0*/  LEPC R20, `(.L_x_132) ;  /* 0x000000001014794e */ /* 0x000fee0000000000 */
[----:B-1--4-:R-:W-:Y:S05]  /*85b0*/  CALL.ABS.NOINC R2 ;  /* 0x0000000002007343 */ /* 0x012fea0003c00000 */
.L_x_132:
[----:B------:R-:W-:Y:S01]  /*85c0*/  ISETP.NE.AND P0, PT, R156, RZ, PT ;  /* 0x000000ff9c00720c */ /* 0x000fe20003f05270 */
[----:B------:R-:W-:Y:S05]  /*85d0*/  WARPSYNC.ALL ;  /* 0x0000000000007948 */ /* 0x000fea0003800000 */
[----:B------:R-:W-:Y:S01]  /*85e0*/  R2UR UR4, R71 ;  /* 0x00000000470472ca */ /* 0x000fe200000e0000 */
[----:B------:R-:W-:Y:S01]  /*85f0*/  IMAD.U32 R130, R82, 0x10000, RZ ;  /* 0x0001000052827824 */ /* 0x000fe200078e00ff */
[C---:B------:R-:W-:Y:S01]  /*8600*/  SHF.L.U32 R75, R80.reuse, 0x10, RZ ;  /* 0x00000010504b7819 */ /* 0x040fe200000006ff */
[----:B------:R-:W-:Y:S01]  /*8610*/  IMAD.U32 R115, R87, 0x10000, RZ ;  /* 0x0001000057737824 */ /* 0x000fe200078e00ff */
[----:B------:R-:W-:Y:S01]  /*8620*/  PRMT R73, R80, 0x8880, RZ ;  /* 0x0000888050497816 */ /* 0x000fe200000000ff */
[----:B-1----:R-:W-:Y:S01]  /*8630*/  IMAD.U32 R104, R96, 0x10000, RZ ;  /* 0x0001000060687824 */ /* 0x002fe200078e00ff */
[----:B------:R-:W-:Y:S01]  /*8640*/  SHF.L.U32 R74, R80, 0x8, RZ ;  /* 0x00000008504a7819 */ /* 0x000fe200000006ff */
[----:B------:R-:W-:Y:S01]  /*8650*/  IMAD.SHL.U32 R123, R84, 0x100, RZ ;  /* 0x00000100547b7824 */ /* 0x000fe200078e00ff */
[----:B------:R-:W-:Y:S01]  /*8660*/  SHF.R.S32.HI R75, RZ, 0x18, R75 ;  /* 0x00000018ff4b7819 */ /* 0x000fe2000001144b */
[----:B------:R-:W-:Y:S01]  /*8670*/  IMAD.SHL.U32 R108, R93, 0x100, RZ ;  /* 0x000001005d6c7824 */ /* 0x000fe200078e00ff */
[----:B------:R-:W-:Y:S01]  /*8680*/  SHF.R.S32.HI R74, RZ, 0x18, R74 ;  /* 0x00000018ff4a7819 */ /* 0x000fe2000001144a */
[----:B------:R-:W-:Y:S01]  /*8690*/  BSSY.RECONVERGENT B0, `(.L_x_133) ;  /* 0x0000122000007945 */ /* 0x000fe20003800200 */
[----:B------:R-:W-:Y:S01]  /*86a0*/  SHF.R.S32.HI R76, RZ, 0x18, R80 ;  /* 0x00000018ff4c7819 */ /* 0x000fe20000011450 */
[----:B------:R-:W1:Y:S01]  /*86b0*/  LDTM.x64 R4, tmem[UR4+0x40] ;  /* 0x00004004000479ee */ /* 0x000e620008340000 */
[----:B------:R-:W-:Y:S01]  /*86c0*/  NOP ;  /* 0x0000000000007918 */ /* 0x000fe20000000000 */
[----:B------:R-:W-:Y:S02]  /*86d0*/  IADD3 R146, PT, PT, R146, 0x170, RZ ;  /* 0x0000017092927810 */ /* 0x000fe40007ffe0ff */
[C---:B------:R-:W-:Y:S02]  /*86e0*/  PRMT R134, R81.reuse, 0x8880, RZ ;  /* 0x0000888051867816 */ /* 0x040fe400000000ff */
[----:B------:R-:W-:Y:S02]  /*86f0*/  LOP3.LUT R146, R146, 0xfefffff8, RZ, 0xc0, !PT ;  /* 0xfefffff892927812 */ /* 0x000fe400078ec0ff */
[----:B------:R-:W-:Y:S02]  /*8700*/  SHF.L.U32 R133, R81, 0x10, RZ ;  /* 0x0000001051857819 */ /* 0x000fe400000006ff */
[----:B-1----:R1:W-:Y:S01]  /*8710*/  SYNCS.ARRIVE.TRANS64.RED.A1T0 RZ, [R146+URZ], RZ ;  /* 0x000000ff92ff79a7 */ /* 0x0023e200081004ff */
[----:B------:R-:W-:Y:S02]  /*8720*/  PRMT R131, R82, 0x8880, RZ ;  /* 0x0000888052837816 */ /* 0x000fe400000000ff */
[----:B------:R-:W-:Y:S02]  /*8730*/  SHF.R.S32.HI R77, RZ, 0x18, R81 ;  /* 0x00000018ff4d7819 */ /* 0x000fe40000011451 */
[C---:B------:R-:W-:Y:S02]  /*8740*/  PRMT R128, R83.reuse, 0x8880, RZ ;  /* 0x0000888053807816 */ /* 0x040fe400000000ff */
[----:B------:R-:W-:Y:S02]  /*8750*/  SHF.R.S32.HI R78, RZ, 0x18, R82 ;  /* 0x00000018ff4e7819 */ /* 0x000fe40000011452 */
[----:B------:R-:W-:Y:S02]  /*8760*/  SHF.L.U32 R127, R83, 0x10, RZ ;  /* 0x00000010537f7819 */ /* 0x000fe400000006ff */
[----:B------:R-:W-:Y:S02]  /*8770*/  PRMT R125, R84, 0x8880, RZ ;  /* 0x00008880547d7816 */ /* 0x000fe400000000ff */
[----:B------:R-:W-:Y:S01]  /*8780*/  SHF.R.S32.HI R79, RZ, 0x18, R83 ;  /* 0x00000018ff4f7819 */ /* 0x000fe20000011453 */
[C---:B------:R-:W-:Y:S01]  /*8790*/  IMAD R0, R70.reuse, R4, RZ ;  /* 0x0000000446007224 */ /* 0x040fe200078e02ff */
[----:B------:R-:W-:Y:S01]  /*87a0*/  SHF.R.S32.HI R4, RZ, 0x18, R133 ;  /* 0x00000018ff047819 */ /* 0x000fe20000011485 */
[----:B------:R-:W-:Y:S01]  /*87b0*/  IMAD R2, R70, R5, RZ ;  /* 0x0000000546027224 */ /* 0x000fe200078e02ff */
[----:B------:R-:W-:Y:S01]  /*87c0*/  SHF.L.U32 R124, R84, 0x10, RZ ;  /* 0x00000010547c7819 */ /* 0x000fe200000006ff */
[C---:B------:R-:W-:Y:S01]  /*87d0*/  IMAD R3, R70.reuse, R6, RZ ;  /* 0x0000000646037224 */ /* 0x040fe200078e02ff */
[----:B------:R-:W-:Y:S01]  /*87e0*/  PRMT R122, R85, 0x8880, RZ ;  /* 0x00008880557a7816 */ /* 0x000fe200000000ff */
[-C--:B------:R-:W-:Y:S01]  /*87f0*/  IMAD R0, R73, R72.reuse, R0 ;  /* 0x0000004849007224 */ /* 0x080fe200078e0200 */
[----:B------:R-:W-:Y:S01]  /*8800*/  SHF.L.U32 R121, R85, 0x10, RZ ;  /* 0x0000001055797819 */ /* 0x000fe200000006ff */
[----:B------:R-:W-:Y:S01]  /*8810*/  IMAD R7, R70, R7, RZ ;  /* 0x0000000746077224 */ /* 0x000fe200078e02ff */
[C---:B------:R-:W-:Y:S01]  /*8820*/  PRMT R119, R86.reuse, 0x8880, RZ ;  /* 0x0000888056777816 */ /* 0x040fe200000000ff */
[-C--:B------:R-:W-:Y:S01]  /*8830*/  IMAD R2, R75, R72.reuse, R2 ;  /* 0x000000484b027224 */ /* 0x080fe200078e0202 */
[----:B------:R-:W-:Y:S01]  /*8840*/  SHF.L.U32 R118, R86, 0x10, RZ ;  /* 0x0000001056767819 */ /* 0x000fe200000006ff */
[-C--:B------:R-:W-:Y:S01]  /*8850*/  IMAD R3, R74, R72.reuse, R3 ;  /* 0x000000484a037224 */ /* 0x080fe200078e0203 */
[----:B------:R-:W-:Y:S01]  /*8860*/  PRMT R116, R87, 0x8880, RZ ;  /* 0x0000888057747816 */ /* 0x000fe200000000ff */
[----:B------:R-:W-:Y:S01]  /*8870*/  IMAD R7, R76, R72, R7 ;  /* 0x000000484c077224 */ /* 0x000fe200078e0207 */
[----:B------:R-:W-:Y:S01]  /*8880*/  PRMT R113, R92, 0x8880, RZ ;  /* 0x000088805c717816 */ /* 0x000fe200000000ff */
[----:B------:R-:W-:Y:S01]  /*8890*/  IMAD R8, R70, R8, RZ ;  /* 0x0000000846087224 */ /* 0x000fe200078e02ff */
[----:B------:R-:W-:Y:S01]  /*88a0*/  SHF.L.U32 R112, R92, 0x10, RZ ;  /* 0x000000105c707819 */ /* 0x000fe200000006ff */
[C---:B------:R-:W-:Y:S01]  /*88b0*/  IMAD R9, R70.reuse, R9, RZ ;  /* 0x0000000946097224 */ /* 0x040fe200078e02ff */
[----:B------:R-:W-:Y:S01]  /*88c0*/  I2IP.S8.S32.SAT R161, R7, R3, RZ ;  /* 0x0000000307a17239 */ /* 0x000fe200000014ff */
[C---:B------:R-:W-:Y:S01]  /*88d0*/  IMAD R10, R70.reuse, R10, RZ ;  /* 0x0000000a460a7224 */ /* 0x040fe200078e02ff */
[----:B------:R-:W-:Y:S01]  /*88e0*/  MOV R3, R134 ;  /* 0x0000008600037202 */ /* 0x000fe20000000f00 */
[C---:B------:R-:W-:Y:S01]  /*88f0*/  IMAD R7, R70.reuse, R20, RZ ;  /* 0x0000001446077224 */ /* 0x040fe200078e02ff */
[----:B------:R-:W-:Y:S01]  /*8900*/  PRMT R110, R93, 0x8880, RZ ;  /* 0x000088805d6e7816 */ /* 0x000fe200000000ff */
[----:B------:R-:W-:Y:S01]  /*8910*/  IMAD R11, R70, R11, RZ ;  /* 0x0000000b460b7224 */ /* 0x000fe200078e02ff */
[----:B------:R-:W-:Y:S01]  /*8920*/  SHF.R.S32.HI R89, RZ, 0x18, R92 ;  /* 0x00000018ff597819 */ /* 0x000fe2000001145c */
[-C--:B------:R-:W-:Y:S01]  /*8930*/  IMAD R8, R3, R72.reuse, R8 ;  /* 0x0000004803087224 */ /* 0x080fe200078e0208 */
[----:B------:R-:W-:Y:S01]  /*8940*/  MOV R3, R131 ;  /* 0x0000008300037202 */ /* 0x000fe20000000f00 */
[----:B------:R-:W-:Y:S01]  /*8950*/  IMAD R9, R4, R72, R9 ;  /* 0x0000004804097224 */ /* 0x000fe200078e0209 */
[----:B------:R-:W-:Y:S01]  /*8960*/  SHF.R.S32.HI R4, RZ, 0x18, R130 ;  /* 0x00000018ff047819 */ /* 0x000fe20000011482 */
[C---:B------:R-:W-:Y:S01]  /*8970*/  IMAD R20, R70.reuse, R25, RZ ;  /* 0x0000001946147224 */ /* 0x040fe200078e02ff */
[----:B------:R-:W-:Y:S01]  /*8980*/  SHF.L.U32 R109, R93, 0x10, RZ ;  /* 0x000000105d6d7819 */ /* 0x000fe200000006ff */
[----:B------:R-:W-:Y:S01]  /*8990*/  IMAD R25, R70, R30, RZ ;  /* 0x0000001e46197224 */ /* 0x000fe200078e02ff */
[----:B------:R-:W-:Y:S01]  /*89a0*/  PRMT R107, R94, 0x8880, RZ ;  /* 0x000088805e6b7816 */ /* 0x000fe200000000ff */
[C---:B------:R-:W-:Y:S01]  /*89b0*/  IMAD R12, R70.reuse, R12, RZ ;  /* 0x0000000c460c7224 */ /* 0x040fe200078e02ff */
[----:B------:R-:W-:Y:S01]  /*89c0*/  SHF.R.S32.HI R91, RZ, 0x18, R93 ;  /* 0x00000018ff5b7819 */ /* 0x000fe2000001145d */
[----:B------:R-:W-:Y:S01]  /*89d0*/  IMAD R6, R70, R19, RZ ;  /* 0x0000001346067224 */ /* 0x000fe200078e02ff */
[----:B------:R-:W-:Y:S01]  /*89e0*/  SHF.L.U32 R105, R94, 0x10, RZ ;  /* 0x000000105e697819 */ /* 0x000fe200000006ff */
[C---:B------:R-:W-:Y:S01]  /*89f0*/  IMAD R30, R70.reuse, R35, RZ ;  /* 0x00000023461e7224 */ /* 0x040fe200078e02ff */
[C---:B------:R-:W-:Y:S01]  /*8a00*/  PRMT R101, R95.reuse, 0x8880, RZ ;  /* 0x000088805f657816 */ /* 0x040fe200000000ff */
[C---:B------:R-:W-:Y:S01]  /*8a10*/  IMAD R19, R70.reuse, R24, RZ ;  /* 0x0000001846137224 */ /* 0x040fe200078e02ff */
[----:B------:R-:W-:Y:S01]  /*8a20*/  SHF.R.S32.HI R93, RZ, 0x18, R94 ;  /* 0x00000018ff5d7819 */ /* 0x000fe2000001145e */
[C---:B------:R-:W-:Y:S01]  /*8a30*/  IMAD R35, R70.reuse, R40, RZ ;  /* 0x0000002846237224 */ /* 0x040fe200078e02ff */
[----:B------:R-:W-:Y:S01]  /*8a40*/  SHF.L.U32 R100, R95, 0x10, RZ ;  /* 0x000000105f647819 */ /* 0x000fe200000006ff */
[----:B------:R-:W-:Y:S01]  /*8a50*/  IMAD R13, R70, R13, RZ ;  /* 0x0000000d460d7224 */ /* 0x000fe200078e02ff */
[----:B------:R-:W-:Y:S01]  /*8a60*/  PRMT R106, R96, 0x8880, RZ ;  /* 0x00008880606a7816 */ /* 0x000fe200000000ff */
[C---:B------:R-:W-:Y:S01]  /*8a70*/  IMAD R24, R70.reuse, R29, RZ ;  /* 0x0000001d46187224 */ /* 0x040fe200078e02ff */
[----:B------:R-:W-:Y:S01]  /*8a80*/  SHF.R.S32.HI R73, RZ, 0x18, R96 ;  /* 0x00000018ff497819 */ /* 0x000fe20000011460 */
[C---:B------:R-:W-:Y:S01]  /*8a90*/  IMAD R40, R70.reuse, R45, RZ ;  /* 0x0000002d46287224 */ /* 0x040fe200078e02ff */
[----:B------:R-:W-:Y:S01]  /*8aa0*/  SHF.L.U32 R90, R97, 0x10, RZ ;  /* 0x00000010615a7819 */ /* 0x000fe200000006ff */
[C---:B------:R-:W-:Y:S01]  /*8ab0*/  IMAD R29, R70.reuse, R34, RZ ;  /* 0x00000022461d7224 */ /* 0x040fe200078e02ff */
[----:B------:R-:W-:Y:S01]  /*8ac0*/  SHF.R.S32.HI R75, RZ, 0x18, R97 ;  /* 0x00000018ff4b7819 */ /* 0x000fe20000011461 */
[C---:B------:R-:W-:Y:S01]  /*8ad0*/  IMAD R45, R70.reuse, R50, RZ ;  /* 0x00000032462d7224 */ /* 0x040fe200078e02ff */
[C---:B------:R-:W-:Y:S01]  /*8ae0*/  PRMT R80, R99.reuse, 0x8880, RZ ;  /* 0x0000888063507816 */ /* 0x040fe200000000ff */
[C---:B------:R-:W-:Y:S01]  /*8af0*/  IMAD R14, R70.reuse, R14, RZ ;  /* 0x0000000e460e7224 */ /* 0x040fe200078e02ff */
[----:B------:R-:W-:Y:S01]  /*8b00*/  SHF.L.U32 R76, R99, 0x10, RZ ;  /* 0x00000010634c7819 */ /* 0x000fe200000006ff */
[C---:B------:R-:W-:Y:S01]  /*8b10*/  IMAD R34, R70.reuse, R39, RZ ;  /* 0x0000002746227224 */ /* 0x040fe200078e02ff */
[----:B------:R-:W-:Y:S01]  /*8b20*/  SHF.L.U32 R132, R81, 0x8, RZ ;  /* 0x0000000851847819 */ /* 0x000fe200000006ff */
[C---:B------:R-:W-:Y:S01]  /*8b30*/  IMAD R50, R70.reuse, R55, RZ ;  /* 0x0000003746327224 */ /* 0x040fe200078e02ff */
[----:B------:R-:W-:Y:S01]  /*8b40*/  SHF.R.S32.HI R81, RZ, 0x18, R84 ;  /* 0x00000018ff517819 */ /* 0x000fe20000011454 */
[C---:B------:R-:W-:Y:S01]  /*8b50*/  IMAD R39, R70.reuse, R44, RZ ;  /* 0x0000002c46277224 */ /* 0x040fe200078e02ff */
[----:B------:R-:W-:Y:S01]  /*8b60*/  SHF.R.S32.HI R5, RZ, 0x18, R132 ;  /* 0x00000018ff057819 */ /* 0x000fe20000011484 */
[----:B------:R-:W-:Y:S01]  /*8b70*/  IMAD R55, R70, R60, RZ ;  /* 0x0000003c46377224 */ /* 0x000fe200078e02ff */
[----:B------:R-:W-:Y:S01]  /*8b80*/  SHF.L.U32 R84, R98, 0x10, RZ ;  /* 0x0000001062547819 */ /* 0x000fe200000006ff */
[----:B------:R-:W-:Y:S01]  /*8b90*/  IMAD R15, R70, R15, RZ ;  /* 0x0000000f460f7224 */ /* 0x000fe200078e02ff */
[----:B------:R-:W-:Y:S01]  /*8ba0*/  SHF.L.U32 R129, R82, 0x8, RZ ;  /* 0x0000000852817819 */ /* 0x000fe200000006ff */
[-C--:B------:R-:W-:Y:S01]  /*8bb0*/  IMAD R10, R5, R72.reuse, R10 ;  /* 0x00000048050a7224 */ /* 0x080fe200078e020a */
[----:B------:R-:W-:Y:S01]  /*8bc0*/  SHF.L.U32 R126, R83, 0x8, RZ ;  /* 0x00000008537e7819 */ /* 0x000fe200000006ff */
[-C--:B------:R-:W-:Y:S01]  /*8bd0*/  IMAD R11, R77, R72.reuse, R11 ;  /* 0x000000484d0b7224 */ /* 0x080fe200078e020b */
[----:B------:R-:W-:Y:S01]  /*8be0*/  SHF.R.S32.HI R5, RZ, 0x18, R129 ;  /* 0x00000018ff057819 */ /* 0x000fe20000011481 */
[-C--:B------:R-:W-:Y:S01]  /*8bf0*/  IMAD R12, R3, R72.reuse, R12 ;  /* 0x00000048030c7224 */ /* 0x080fe200078e020c */
[----:B------:R-:W-:Y:S01]  /*8c00*/  SHF.R.S32.HI R83, RZ, 0x18, R85 ;  /* 0x00000018ff537819 */ /* 0x000fe20000011455 */
[----:B------:R-:W-:Y:S01]  /*8c10*/  IMAD R13, R4, R72, R13 ;  /* 0x00000048040d7224 */ /* 0x000fe200078e020d */
[----:B------:R-:W-:Y:S01]  /*8c20*/  SHF.L.U32 R120, R85, 0x8, RZ ;  /* 0x0000000855787819 */ /* 0x000fe200000006ff */
[C---:B------:R-:W-:Y:S01]  /*8c30*/  IMAD R44, R70.reuse, R49, RZ ;  /* 0x00000031462c7224 */ /* 0x040fe200078e02ff */
[----:B------:R-:W-:Y:S01]  /*8c40*/  SHF.R.S32.HI R85, RZ, 0x18, R86 ;  /* 0x00000018ff557819 */ /* 0x000fe20000011456 */
[C---:B------:R-:W-:Y:S01]  /*8c50*/  IMAD R60, R70.reuse, R65, RZ ;  /* 0x00000041463c7224 */ /* 0x040fe200078e02ff */
[----:B------:R-:W-:Y:S01]  /*8c60*/  I2IP.S8.S32.SAT R65, R11, R10, RZ ;  /* 0x0000000a0b417239 */ /* 0x000fe200000014ff */
[C---:B------:R-:W-:Y:S01]  /*8c70*/  IMAD R49, R70.reuse, R54, RZ ;  /* 0x0000003646317224 */ /* 0x040fe200078e02ff */
[----:B------:R-:W-:Y:S01]  /*8c80*/  SHF.R.S32.HI R11, RZ, 0x18, R127 ;  /* 0x00000018ff0b7819 */ /* 0x000fe2000001147f */
[----:B------:R-:W-:Y:S01]  /*8c90*/  IMAD R14, R5, R72, R14 ;  /* 0x00000048050e7224 */ /* 0x000fe200078e020e */
[----:B------:R-:W-:Y:S01]  /*8ca0*/  I2IP.S8.S32.SAT R65, R9, R8, R65 ;  /* 0x0000000809417239 */ /* 0x000fe20000001441 */
[C---:B------:R-:W-:Y:S01]  /*8cb0*/  IMAD R3, R70.reuse, R16, RZ ;  /* 0x0000001046037224 */ /* 0x040fe200078e02ff */
[----:B------:R-:W-:Y:S01]  /*8cc0*/  SHF.R.S32.HI R9, RZ, 0x18, R124 ;  /* 0x00000018ff097819 */ /* 0x000fe2000001147c */
[----:B------:R-:W-:Y:S01]  /*8cd0*/  IMAD R54, R70, R59, RZ ;  /* 0x0000003b46367224 */ /* 0x000fe200078e02ff */
[----:B------:R-:W-:Y:S01]  /*8ce0*/  SHF.R.S32.HI R8, RZ, 0x18, R123 ;  /* 0x00000018ff087819 */ /* 0x000fe2000001147b */
[----:B------:R-:W-:Y:S01]  /*8cf0*/  IMAD.MOV.U32 R10, RZ, RZ, R128 ;  /* 0x000000ffff0a7224 */ /* 0x000fe200078e0080 */
[----:B------:R-:W-:Y:S01]  /*8d00*/  SHF.L.U32 R117, R86, 0x8, RZ ;  /* 0x0000000856757819 */ /* 0x000fe200000006ff */
[----:B------:R-:W-:Y:S01]  /*8d10*/  IMAD R59, R70, R64, RZ ;  /* 0x00000040463b7224 */ /* 0x000fe200078e02ff */
[----:B------:R-:W-:Y:S01]  /*8d20*/  I2IP.S8.S32.SAT R64, R2, R0, R161 ;  /* 0x0000000002407239 */ /* 0x000fe200000014a1 */
[----:B------:R-:W-:Y:S01]  /*8d30*/  IMAD R15, R78, R72, R15 ;  /* 0x000000484e0f7224 */ /* 0x000fe200078e020f */
[----:B------:R-:W-:Y:S01]  /*8d40*/  MOV R2, R125 ;  /* 0x0000007d00027202 */ /* 0x000fe20000000f00 */
[C---:B------:R-:W-:Y:S01]  /*8d50*/  IMAD R4, R70.reuse, R17, RZ ;  /* 0x0000001146047224 */ /* 0x040fe200078e02ff */
        /* <DEDUP_REMOVED lines=8> */
[----:B------:R-:W-:Y:S01]  /*8de0*/  MOV R0, R122 ;  /* 0x0000007a00007202 */ /* 0x000fe20000000f00 */
[----:B------:R-:W-:Y:S01]  /*8df0*/  IMAD R16, R70, R21, RZ ;  /* 0x0000001546107224 */ /* 0x000fe200078e02ff */
[----:B------:R-:W-:Y:S01]  /*8e00*/  SHF.R.S32.HI R87, RZ, 0x18, R87 ;  /* 0x00000018ff577819 */ /* 0x000fe20000011457 */
[----:B------:R-:W-:Y:S01]  /*8e10*/  IMAD R6, R79, R72, R6 ;  /* 0x000000484f067224 */ /* 0x000fe200078e0206 */
[----:B------:R-:W-:Y:S01]  /*8e20*/  SHF.L.U32 R111, R92, 0x8, RZ ;  /* 0x000000085c6f7819 */ /* 0x000fe200000006ff */
[----:B------:R-:W-:Y:S01]  /*8e30*/  IMAD R17, R70, R22, RZ ;  /* 0x0000001646117224 */ /* 0x000fe200078e02ff */
[----:B------:R-:W-:Y:S01]  /*8e40*/  PRMT R92, R97, 0x8880, RZ ;  /* 0x00008880615c7816 */ /* 0x000fe200000000ff */
[-C--:B------:R-:W-:Y:S01]  /*8e50*/  IMAD R7, R2, R72.reuse, R7 ;  /* 0x0000004802077224 */ /* 0x080fe200078e0207 */
[----:B------:R-:W-:Y:S01]  /*8e60*/  I2IP.S8.S32.SAT R5, R6, R5, RZ ;  /* 0x0000000506057239 */ /* 0x000fe200000014ff */
[----:B------:R-:W-:Y:S01]  /*8e70*/  IMAD R18, R70, R23, RZ ;  /* 0x0000001746127224 */ /* 0x000fe200078e02ff */
[----:B------:R-:W-:Y:S01]  /*8e80*/  SHF.R.S32.HI R2, RZ, 0x18, R120 ;  /* 0x00000018ff027819 */ /* 0x000fe20000011478 */
[-C--:B------:R-:W-:Y:S01]  /*8e90*/  IMAD R16, R9, R72.reuse, R16 ;  /* 0x0000004809107224 */ /* 0x080fe200078e0210 */
[----:B------:R-:W-:Y:S01]  /*8ea0*/  SHF.R.S32.HI R9, RZ, 0x18, R121 ;  /* 0x00000018ff097819 */ /* 0x000fe20000011479 */
[----:B------:R-:W-:Y:S01]  /*8eb0*/  IMAD R17, R8, R72, R17 ;  /* 0x0000004808117224 */ /* 0x000fe200078e0211 */
[----:B------:R-:W-:Y:S01]  /*8ec0*/  SHF.L.U32 R102, R94, 0x8, RZ ;  /* 0x000000085e667819 */ /* 0x000fe200000006ff */
[C---:B------:R-:W-:Y:S01]  /*8ed0*/  IMAD R22, R70.reuse, R27, RZ ;  /* 0x0000001b46167224 */ /* 0x040fe200078e02ff */
[----:B------:R-:W-:Y:S01]  /*8ee0*/  SHF.L.U32 R94, R95, 0x8, RZ ;  /* 0x000000085f5e7819 */ /* 0x000fe200000006ff */
[----:B------:R-:W-:Y:S01]  /*8ef0*/  IMAD R27, R70, R32, RZ ;  /* 0x00000020461b7224 */ /* 0x000fe200078e02ff */
[----:B------:R-:W-:Y:S01]  /*8f00*/  SHF.R.S32.HI R95, RZ, 0x18, R95 ;  /* 0x00000018ff5f7819 */ /* 0x000fe2000001145f */
[----:B------:R-:W-:Y:S01]  /*8f10*/  IMAD R18, R81, R72, R18 ;  /* 0x0000004851127224 */ /* 0x000fe200078e0212 */
[----:B------:R-:W-:Y:S01]  /*8f20*/  SHF.L.U32 R103, R96, 0x8, RZ ;  /* 0x0000000860677819 */ /* 0x000fe200000006ff */
[C---:B------:R-:W-:Y:S01]  /*8f30*/  IMAD R32, R70.reuse, R37, RZ ;  /* 0x0000002546207224 */ /* 0x040fe200078e02ff */
[----:B------:R-:W-:Y:S01]  /*8f40*/  SHF.L.U32 R88, R97, 0x8, RZ ;  /* 0x0000000861587819 */ /* 0x000fe200000006ff */
[----:B------:R-:W-:Y:S01]  /*8f50*/  IMAD R21, R70, R26, RZ ;  /* 0x0000001a46157224 */ /* 0x000fe200078e02ff */
[----:B------:R-:W-:Y:S01]  /*8f60*/  I2IP.S8.S32.SAT R17, R18, R17, RZ ;  /* 0x0000001112117239 */ /* 0x000fe200000014ff */
[----:B------:R-:W-:Y:S01]  /*8f70*/  IMAD R37, R70, R42, RZ ;  /* 0x0000002a46257224 */ /* 0x000fe200078e02ff */
[----:B------:R-:W-:Y:S01]  /*8f80*/  SHF.R.S32.HI R97, RZ, 0x18, R98 ;  /* 0x00000018ff617819 */ /* 0x000fe20000011462 */
[----:B------:R-:W-:Y:S01]  /*8f90*/  IMAD R19, R0, R72, R19 ;  /* 0x0000004800137224 */ /* 0x000fe200078e0213 */
[----:B------:R-:W-:Y:S01]  /*8fa0*/  I2IP.S8.S32.SAT R16, R16, R7, R17 ;  /* 0x0000000710107239 */ /* 0x000fe20000001411 */
[C---:B------:R-:W-:Y:S01]  /*8fb0*/  IMAD R42, R70.reuse, R47, RZ ;  /* 0x0000002f462a7224 */ /* 0x040fe200078e02ff */
[----:B------:R-:W-:Y:S01]  /*8fc0*/  MOV R0, R119 ;  /* 0x0000007700007202 */ /* 0x000fe20000000f00 */
[C---:B------:R-:W-:Y:S01]  /*8fd0*/  IMAD R47, R70.reuse, R52, RZ ;  /* 0x00000034462f7224 */ /* 0x040fe200078e02ff */
[----:B------:R-:W-:Y:S01]  /*8fe0*/  SHF.L.U32 R74, R99, 0x8, RZ ;  /* 0x00000008634a7819 */ /* 0x000fe200000006ff */
[----:B------:R-:W-:Y:S01]  /*8ff0*/  IMAD R20, R9, R72, R20 ;  /* 0x0000004809147224 */ /* 0x000fe200078e0214 */
[----:B------:R-:W-:Y:S01]  /*9000*/  SHF.R.S32.HI R99, RZ, 0x18, R99 ;  /* 0x00000018ff637819 */ /* 0x000fe20000011463 */
[----:B------:R-:W-:Y:S01]  /*9010*/  IMAD R52, R70, R57, RZ ;  /* 0x0000003946347224 */ /* 0x000fe200078e02ff */
[----:B------:R-:W-:Y:S01]  /*9020*/  IADD3 R68, PT, PT, R68, 0x1, RZ ;  /* 0x0000000144447810 */ /* 0x000fe20007ffe0ff */
[C---:B------:R-:W-:Y:S02]  /*9030*/  IMAD R23, R70.reuse, R28, RZ ;  /* 0x0000001c46177224 */ /* 0x040fe400078e02ff */
[----:B------:R-:W-:Y:S02]  /*9040*/  IMAD R57, R70, R62, RZ ;  /* 0x0000003e46397224 */ /* 0x000fe400078e02ff */
[----:B------:R-:W-:Y:S01]  /*9050*/  IMAD R21, R2, R72, R21 ;  /* 0x0000004802157224 */ /* 0x000fe200078e0215 */
[----:B------:R-:W-:Y:S01]  /*9060*/  MOV R2, R116 ;  /* 0x0000007400027202 */ /* 0x000fe20000000f00 */
[----:B------:R-:W-:Y:S01]  /*9070*/  IMAD R62, R70, R67, RZ ;  /* 0x00000043463e7224 */ /* 0x000fe200078e02ff */
[----:B------:R-:W-:Y:S01]  /*9080*/  I2IP.S8.S32.SAT R67, R4, R3, R5 ;  /* 0x0000000304437239 */ /* 0x000fe20000001405 */
[-C--:B------:R-:W-:Y:S01]  /*9090*/  IMAD R22, R83, R72.reuse, R22 ;  /* 0x0000004853167224 */ /* 0x080fe200078e0216 */
[----:B------:R-:W-:Y:S01]  /*90a0*/  SHF.R.S32.HI R3, RZ, 0x18, R118 ;  /* 0x00000018ff037819 */ /* 0x000fe20000011476 */
[-C--:B------:R-:W-:Y:S01]  /*90b0*/  IMAD R23, R0, R72.reuse, R23 ;  /* 0x0000004800177224 */ /* 0x080fe200078e0217 */
[----:B------:R-:W-:Y:S01]  /*90c0*/  SHF.R.S32.HI R0, RZ, 0x18, R117 ;  /* 0x00000018ff007819 */ /* 0x000fe20000011475 */
[----:B------:R-:W-:Y:S01]  /*90d0*/  IMAD R26, R70, R31, RZ ;  /* 0x0000001f461a7224 */ /* 0x000fe200078e02ff */
[----:B------:R-:W-:Y:S01]  /*90e0*/  I2IP.S8.S32.SAT R17, R22, R21, RZ ;  /* 0x0000001516117239 */ /* 0x000fe200000014ff */
[-C--:B------:R-:W-:Y:S01]  /*90f0*/  IMAD R24, R3, R72.reuse, R24 ;  /* 0x0000004803187224 */ /* 0x080fe200078e0218 */
[----:B------:R-:W-:Y:S01]  /*9100*/  SHF.R.S32.HI R3, RZ, 0x18, R115 ;  /* 0x00000018ff037819 */ /* 0x000fe20000011473 */
[-C--:B------:R-:W-:Y:S01]  /*9110*/  IMAD R25, R0, R72.reuse, R25 ;  /* 0x0000004800197224 */ /* 0x080fe200078e0219 */
[----:B------:R-:W-:Y:S01]  /*9120*/  I2IP.S8.S32.SAT R17, R20, R19, R17 ;  /* 0x0000001314117239 */ /* 0x000fe20000001411 */
[----:B------:R-:W-:Y:S01]  /*9130*/  IMAD R28, R70, R33, RZ ;  /* 0x00000021461c7224 */ /* 0x000fe200078e02ff */
[----:B------:R-:W-:Y:S01]  /*9140*/  SHF.R.S32.HI R4, RZ, 0x18, R114 ;  /* 0x00000018ff047819 */ /* 0x000fe20000011472 */
[-C--:B------:R-:W-:Y:S02]  /*9150*/  IMAD R26, R85, R72.reuse, R26 ;  /* 0x00000048551a7224 */ /* 0x080fe400078e021a */
[----:B------:R-:W-:Y:S01]  /*9160*/  IMAD R27, R2, R72, R27 ;  /* 0x00000048021b7224 */ /* 0x000fe200078e021b */
[----:B------:R-:W-:Y:S01]  /*9170*/  MOV R2, R110 ;  /* 0x0000006e00027202 */ /* 0x000fe20000000f00 */
[----:B------:R-:W-:Y:S01]  /*9180*/  IMAD R28, R3, R72, R28 ;  /* 0x00000048031c7224 */ /* 0x000fe200078e021c */
[----:B------:R-:W-:Y:S01]  /*9190*/  I2IP.S8.S32.SAT R18, R26, R25, RZ ;  /* 0x000000191a127239 */ /* 0x000fe200000014ff */
[----:B------:R-:W-:Y:S01]  /*91a0*/  IMAD R31, R70, R36, RZ ;  /* 0x00000024461f7224 */ /* 0x000fe200078e02ff */
[----:B------:R-:W-:Y:S01]  /*91b0*/  SHF.R.S32.HI R3, RZ, 0x18, R112 ;  /* 0x00000018ff037819 */ /* 0x000fe20000011470 */
[-C--:B------:R-:W-:Y:S01]  /*91c0*/  IMAD R29, R4, R72.reuse, R29 ;  /* 0x00000048041d7224 */ /* 0x080fe200078e021d */
[----:B------:R-:W-:Y:S01]  /*91d0*/  I2IP.S8.S32.SAT R18, R24, R23, R18 ;  /* 0x0000001718127239 */ /* 0x000fe20000001412 */
[----:B------:R-:W-:Y:S01]  /*91e0*/  IMAD.MOV.U32 R0, RZ, RZ, R113 ;  /* 0x000000ffff007224 */ /* 0x000fe200078e0071 */
[----:B------:R-:W-:Y:S01]  /*91f0*/  SHF.R.S32.HI R4, RZ, 0x18, R108 ;  /* 0x00000018ff047819 */ /* 0x000fe2000001146c */
[-C--:B------:R-:W-:Y:S02]  /*9200*/  IMAD R30, R87, R72.reuse, R30 ;  /* 0x00000048571e7224 */ /* 0x080fe400078e021e */
[----:B------:R-:W-:Y:S01]  /*9210*/  IMAD R31, R0, R72, R31 ;  /* 0x00000048001f7224 */ /* 0x000fe200078e021f */
        /* <DEDUP_REMOVED lines=8> */
[----:B------:R-:W-:Y:S01]  /*92a0*/  MOV R0, R107 ;  /* 0x0000006b00007202 */ /* 0x000fe20000000f00 */
[-C--:B------:R-:W-:Y:S02]  /*92b0*/  IMAD R34, R89, R72.reuse, R34 ;  /* 0x0000004859227224 */ /* 0x080fe400078e0222 */
[-C--:B------:R-:W-:Y:S01]  /*92c0*/  IMAD R35, R2, R72.reuse, R35 ;  /* 0x0000004802237224 */ /* 0x080fe200078e0223 */
[----:B------:R-:W-:Y:S01]  /*92d0*/  MOV R2, R101 ;  /* 0x0000006500027202 */ /* 0x000fe20000000f00 */
[----:B------:R-:W-:Y:S01]  /*92e0*/  IMAD R38, R70, R43, RZ ;  /* 0x0000002b46267224 */ /* 0x000fe200078e02ff */
[----:B------:R-:W-:Y:S01]  /*92f0*/  I2IP.S8.S32.SAT R33, R34, R33, RZ ;  /* 0x0000002122217239 */ /* 0x000fe200000014ff */
[-C--:B------:R-:W-:Y:S01]  /*9300*/  IMAD R36, R3, R72.reuse, R36 ;  /* 0x0000004803247224 */ /* 0x080fe200078e0224 */
[----:B------:R-:W-:Y:S01]  /*9310*/  SHF.R.S32.HI R3, RZ, 0x18, R105 ;  /* 0x00000018ff037819 */ /* 0x000fe20000011469 */
[-C--:B------:R-:W-:Y:S01]  /*9320*/  IMAD R37, R4, R72.reuse, R37 ;  /* 0x0000004804257224 */ /* 0x080fe200078e0225 */
[----:B------:R-:W-:Y:S01]  /*9330*/  I2IP.S8.S32.SAT R32, R32, R31, R33 ;  /* 0x0000001f20207239 */ /* 0x000fe20000001421 */
        /* <DEDUP_REMOVED lines=8> */
[----:B------:R-:W-:Y:S01]  /*93c0*/  IMAD R43, R70, R48, RZ ;  /* 0x00000030462b7224 */ /* 0x000fe200078e02ff */
[----:B------:R-:W-:Y:S01]  /*93d0*/  I2IP.S8.S32.SAT R33, R36, R35, R37 ;  /* 0x0000002324217239 */ /* 0x000fe20000001425 */
[----:B------:R-:W-:Y:S01]  /*93e0*/  IMAD R41, R0, R72, R41 ;  /* 0x0000004800297224 */ /* 0x000fe200078e0229 */
[----:B------:R-:W-:Y:S01]  /*93f0*/  MOV R0, R106 ;  /* 0x0000006a00007202 */ /* 0x000fe20000000f00 */
[-C--:B------:R-:W-:Y:S02]  /*9400*/  IMAD R42, R93, R72.reuse, R42 ;  /* 0x000000485d2a7224 */ /* 0x080fe400078e022a */
        /* <DEDUP_REMOVED lines=11> */
[-C--:B------:R-:W-:Y:S02]  /*94c0*/  IMAD R47, R0, R72.reuse, R47 ;  /* 0x00000048002f7224 */ /* 0x080fe400078e022f */
[----:B------:R-:W-:Y:S01]  /*94d0*/  IMAD R48, R3, R72, R48 ;  /* 0x0000004803307224 */ /* 0x000fe200078e0230 */
[----:B------:R-:W-:Y:S01]  /*94e0*/  SHF.R.S32.HI R3, RZ, 0x18, R90 ;  /* 0x00000018ff037819 */ /* 0x000fe2000001145a */
[----:B------:R-:W-:Y:S01]  /*94f0*/  IMAD R51, R70, R56, RZ ;  /* 0x0000003846337224 */ /* 0x000fe200078e02ff */
[----:B------:R-:W-:Y:S01]  /*9500*/  I2IP.S8.S32.SAT R35, R46, R45, RZ ;  /* 0x0000002d2e237239 */ /* 0x000fe200000014ff */
[-C--:B------:R-:W-:Y:S01]  /*9510*/  IMAD R49, R2, R72.reuse, R49 ;  /* 0x0000004802317224 */ /* 0x080fe200078e0231 */
[----:B------:R-:W-:Y:S01]  /*9520*/  SHF.R.S32.HI R2, RZ, 0x18, R88 ;  /* 0x00000018ff027819 */ /* 0x000fe20000011458 */
[----:B------:R-:W-:Y:S01]  /*9530*/  IMAD.MOV.U32 R0, RZ, RZ, R92 ;  /* 0x000000ffff007224 */ /* 0x000fe200078e005c */
[----:B------:R-:W-:Y:S01]  /*9540*/  I2IP.S8.S32.SAT R35, R44, R43, R35 ;  /* 0x0000002b2c237239 */ /* 0x000fe20000001423 */
[-C--:B------:R-:W-:Y:S02]  /*9550*/  IMAD R50, R73, R72.reuse, R50 ;  /* 0x0000004849327224 */ /* 0x080fe400078e0232 */
[----:B------:R-:W-:Y:S01]  /*9560*/  IMAD R51, R0, R72, R51 ;  /* 0x0000004800337224 */ /* 0x000fe200078e0233 */
[----:B------:R-:W-:Y:S01]  /*9570*/  MOV R0, R86 ;  /* 0x0000005600007202 */ /* 0x000fe20000000f00 */
[----:B------:R-:W-:Y:S01]  /*9580*/  IMAD R53, R70, R58, RZ ;  /* 0x0000003a46357224 */ /* 0x000fe200078e02ff */
[----:B------:R-:W-:Y:S01]  /*9590*/  I2IP.S8.S32.SAT R49, R50, R49, RZ ;  /* 0x0000003132317239 */ /* 0x000fe200000014ff */
[-C--:B------:R-:W-:Y:S01]  /*95a0*/  IMAD R52, R3, R72.reuse, R52 ;  /* 0x0000004803347224 */ /* 0x080fe200078e0234 */
[----:B------:R-:W-:Y:S01]  /*95b0*/  SHF.R.S32.HI R3, RZ, 0x18, R84 ;  /* 0x00000018ff037819 */ /* 0x000fe20000011454 */
[----:B------:R-:W-:Y:S01]  /*95c0*/  IMAD R53, R2, R72, R53 ;  /* 0x0000004802357224 */ /* 0x000fe200078e0235 */
[----:B------:R-:W-:Y:S01]  /*95d0*/  MOV R2, R80 ;  /* 0x0000005000027202 */ /* 0x000fe20000000f00 */
[----:B------:R-:W-:Y:S01]  /*95e0*/  IMAD.SHL.U32 R82, R98, 0x100, RZ ;  /* 0x0000010062527824 */ /* 0x000fe200078e00ff */
[----:B------:R-:W-:Y:S01]  /*95f0*/  I2IP.S8.S32.SAT R48, R48, R47, R49 ;  /* 0x0000002f30307239 */ /* 0x000fe20000001431 */
[----:B------:R-:W-:Y:S02]  /*9600*/  IMAD R54, R75, R72, R54 ;  /* 0x000000484b367224 */ /* 0x000fe400078e0236 */
[C---:B------:R-:W-:Y:S02]  /*9610*/  IMAD R56, R70.reuse, R61, RZ ;  /* 0x0000003d46387224 */ /* 0x040fe400078e02ff */
[----:B------:R-:W-:Y:S01]  /*9620*/  IMAD R61, R70, R66, RZ ;  /* 0x00000042463d7224 */ /* 0x000fe200078e02ff */
[----:B------:R-:W-:Y:S01]  /*9630*/  I2IP.S8.S32.SAT R66, R13, R12, R14 ;  /* 0x0000000c0d427239 */ /* 0x000fe2000000140e */
[-C--:B------:R-:W-:Y:S01]  /*9640*/  IMAD R55, R0, R72.reuse, R55 ;  /* 0x0000004800377224 */ /* 0x080fe200078e0237 */
[----:B------:R-:W-:Y:S01]  /*9650*/  SHF.R.S32.HI R0, RZ, 0x18, R82 ;  /* 0x00000018ff007819 */ /* 0x000fe20000011452 */
[-C--:B------:R-:W-:Y:S01]  /*9660*/  IMAD R56, R3, R72.reuse, R56 ;  /* 0x0000004803387224 */ /* 0x080fe200078e0238 */
[----:B------:R-:W-:Y:S01]  /*9670*/  I2IP.S8.S32.SAT R49, R54, R53, RZ ;  /* 0x0000003536317239 */ /* 0x000fe200000014ff */
[----:B------:R1:W-:Y:S01]  /*9680*/  STS.128 [R135+UR44+0x6200], R64 ;  /* 0x0062004087007988 */ /* 0x0003e20008000c2c */
[----:B------:R-:W-:Y:S01]  /*9690*/  IMAD R58, R70, R63, RZ ;  /* 0x0000003f463a7224 */ /* 0x000fe200078e02ff */
[----:B------:R-:W-:Y:S01]  /*96a0*/  SHF.R.S32.HI R3, RZ, 0x18, R76 ;  /* 0x00000018ff037819 */ /* 0x000fe2000001144c */
[-C--:B------:R-:W-:Y:S01]  /*96b0*/  IMAD R57, R0, R72.reuse, R57 ;  /* 0x0000004800397224 */ /* 0x080fe200078e0239 */
[----:B------:R-:W-:Y:S01]  /*96c0*/  I2IP.S8.S32.SAT R49, R52, R51, R49 ;  /* 0x0000003334317239 */ /* 0x000fe20000001431 */
[-C--:B------:R-:W-:Y:S02]  /*96d0*/  IMAD R58, R97, R72.reuse, R58 ;  /* 0x00000048613a7224 */ /* 0x080fe400078e023a */
[-C--:B------:R-:W-:Y:S01]  /*96e0*/  IMAD R59, R2, R72.reuse, R59 ;  /* 0x00000048023b7224 */ /* 0x080fe200078e023b */
[----:B------:R1:W-:Y:S01]  /*96f0*/  STS.128 [R159+0x6200], R16 ;  /* 0x006200109f007388 */ /* 0x0003e20000000c00 */
[-C--:B------:R-:W-:Y:S01]  /*9700*/  IMAD R60, R3, R72.reuse, R60 ;  /* 0x00000048033c7224 */ /* 0x080fe200078e023c */
[----:B------:R-:W-:Y:S01]  /*9710*/  I2IP.S8.S32.SAT R50, R58, R57, RZ ;  /* 0x000000393a327239 */ /* 0x000fe200000014ff */
[-C--:B------:R-:W-:Y:S02]  /*9720*/  IMAD R61, R4, R72.reuse, R61 ;  /* 0x00000048043d7224 */ /* 0x080fe400078e023d */
[----:B------:R-:W-:Y:S01]  /*9730*/  IMAD R62, R99, R72, R62 ;  /* 0x00000048633e7224 */ /* 0x000fe200078e023e */
[----:B------:R-:W-:Y:S02]  /*9740*/  I2IP.S8.S32.SAT R50, R56, R55, R50 ;  /* 0x0000003738327239 */ /* 0x000fe40000001432 */
[----:B------:R1:W-:Y:S02]  /*9750*/  STS.128 [R158+0x6200], R32 ;  /* 0x006200209e007388 */ /* 0x0003e40000000c00 */
        /* <DEDUP_REMOVED lines=12> */
[----:B------:R-:W-:Y:S02]  /*9820*/  UIADD3 UR9, UPT, UPT, UR49, 0x40, URZ ;  /* 0x0000004031097890 */ /* 0x000fe4000fffe0ff */
[----:B------:R-:W-:Y:S01]  /*9830*/  UIADD3 UR8, UPT, UPT, UR44, 0x6200, URZ ;  /* 0x000062002c087890 */ /* 0x000fe2000fffe0ff */
[----:B------:R-:W-:Y:S01]  /*9840*/  UMOV UR10, UR50 ;  /* 0x00000032000a7c82 */ /* 0x000fe20008000000 */
[----:B------:R-:W-:Y:S01]  /*9850*/  UMOV UR11, UR36 ;  /* 0x00000024000b7c82 */ /* 0x000fe20008000000 */
[----:B--2---:R-:W-:Y:S04]  /*9860*/  UIADD3 UR4, UP0, UPT, UR6, 0x680, URZ ;  /* 0x0000068006047890 */ /* 0x004fe8000ff1e0ff */
[----:B------:R-:W-:Y:S09]  /*9870*/  UIADD3.X UR5, UPT, UPT, URZ, UR7, URZ, UP0, !UPT ;  /* 0x00000007ff057290 */ /* 0x000ff200087fe4ff */
[----:B------:R2:W-:Y:S01]  /*9880*/  UTMASTG.3D [UR8], [UR4] ;  /* 0x00000008040073b5 */ /* 0x0005e20008010000 */
[----:B------:R0:W-:Y:S01]  /*9890*/  UTMACMDFLUSH ;  /* 0x00000000000079b7 */ /* 0x0001e20000000000 */
[----:B--2---:R-:W-:Y:S04]  /*98a0*/  DEPBAR.LE SB0, 0x1 ;  /* 0x000080400000791a */ /* 0x004fe80000000000 */
.L_x_134:
[----:B------:R-:W-:Y:S05]  /*98b0*/  BSYNC.RECONVERGENT B0 ;  /* 0x0000000000007941 */ /* 0x000fea0003800200 */
.L_x_133:
[----:B------:R-:W-:Y:S01]  /*98c0*/  BAR.SYNC.DEFER_BLOCKING 0x1, 0x80 ;  /* 0x0042000000007b1d */ /* 0x000fe20000010000 */
[----:B------:R-:W-:Y:S01]  /*98d0*/  ISETP.NE.AND P0, PT, R147, 0x2, PT ;  /* 0x000000029300780c */ /* 0x000fe20003f05270 */
[----:B------:R-:W-:Y:S01]  /*98e0*/  UISETP.NE.AND UP0, UPT, UR46, URZ, UPT ;  /* 0x000000ff2e00728c */ /* 0x000fe2000bf05270 */
[C---:B------:R-:W-:Y:S01]  /*98f0*/  ISETP.NE.AND P1, PT, R68.reuse, 0x4, PT ;  /* 0x000000044400780c */ /* 0x040fe20003f25270 */
[----:B------:R-:W-:Y:S01]  /*9900*/  UIADD3 UR20, UPT, UPT, UR37, UR62, URZ ;  /* 0x0000003e25147290 */ /* 0x000fe2000fffe0ff */
[----:B------:R-:W-:Y:S01]  /*9910*/  SEL R2, RZ, 0x1, P0 ;  /* 0x00000001ff027807 */ /* 0x000fe20000000000 */
[----:B------:R-:W-:Y:S01]  /*9920*/  UIADD3 UR16, UPT, UPT, UR38, UR61, URZ ;  /* 0x0000003d26107290 */ /* 0x000fe2000fffe0ff */
[----:B------:R-:W-:Y:S02]  /*9930*/  SEL R0, RZ, 0x1, P1 ;  /* 0x00000001ff007807 */ /* 0x000fe40000800000 */
[----:B------:R-:W-:Y:S02]  /*9940*/  LOP3.LUT R149, R149, R2, RZ, 0x3c, !PT ;  /* 0x0000000295957212 */ /* 0x000fe400078e3cff */
[----:B------:R-:W-:Y:S02]  /*9950*/  LOP3.LUT R151, R151, R0, RZ, 0x3c, !PT ;  /* 0x0000000097977212 */ /* 0x000fe400078e3cff */
[----:B------:R-:W-:Y:S02]  /*9960*/  SEL R147, R147, RZ, P0 ;  /* 0x000000ff93937207 */ /* 0x000fe40000000000 */
[----:B------:R-:W-:Y:S01]  /*9970*/  SEL R68, R68, RZ, P1 ;  /* 0x000000ff44447207 */ /* 0x000fe20000800000 */
[----:B------:R-:W-:Y:S01]  /*9980*/  UMOV UR36, UR59 ;  /* 0x0000003b00247c82 */ /* 0x000fe20008000000 */
[----:B------:R-:W-:Y:S05]  /*9990*/  BRA.U UP0, `(.L_x_135) ;  /* 0xffffffc500407547 */ /* 0x000fea000b83ffff */
[----:B------:R-:W-:Y:S05]  /*99a0*/  EXIT ;  /* 0x000000000000794d */ /* 0x000fea0003800000 */
.L_x_25:
[----:B--2---:R2:W3:Y:S02]  /*99b0*/  SYNCS.PHASECHK.TRANS64.TRYWAIT P0, [R3+URZ+0x1a0], R2 ;  /* 0x0001a002030075a7 */ /* 0x0044e400080011ff */
[----:B---3--:R-:W-:Y:S05]  /*99c0*/  @!P0 NANOSLEEP.SYNCS 0x989680 ;  /* 0x009896800000895d */ /* 0x008fea0003900000 */
[----:B------:R-:W3:Y:S02]  /*99d0*/  @!P0 SYNCS.PHASECHK.TRANS64 P0, [R3+URZ+0x1a0], R2 ;  /* 0x0001a002030085a7 */ /* 0x000ee400080010ff */
[----:B---3--:R-:W-:Y:S05]  /*99e0*/  @!P0 BRA `(.L_x_25) ;  /* 0xfffffffc00f08947 */ /* 0x008fea000383ffff */
[----:B------:R-:W-:Y:S05]  /*99f0*/  BRA `(.L_x_136) ;  /* 0xffffff8400107947 */ /* 0x000fea000383ffff */
.L_x_28:
[----:B-1----:R-:W-:-:S07]  /*9a00*/  MOV R0, UR33 ;  /* 0x0000002100007c02 */ /* 0x002fce0008000f00 */
.L_x_137:
[----:B-1----:R1:W2:Y:S02]  /*9a10*/  SYNCS.PHASECHK.TRANS64.TRYWAIT P0, [R0+URZ+0x80], R3 ;  /* 0x00008003000075a7 */ /* 0x0022a400080011ff */
[----:B--2---:R-:W-:Y:S05]  /*9a20*/  @!P0 NANOSLEEP.SYNCS 0x989680 ;  /* 0x009896800000895d */ /* 0x004fea0003900000 */
[----:B------:R-:W2:Y:S02]  /*9a30*/  @!P0 SYNCS.PHASECHK.TRANS64 P0, [R0+URZ+0x80], R3 ;  /* 0x00008003000085a7 */ /* 0x000ea400080010ff */
[----:B--2---:R-:W-:Y:S05]  /*9a40*/  @!P0 BRA `(.L_x_137) ;  /* 0xfffffffc00f08947 */ /* 0x004fea000383ffff */
[----:B------:R-:W-:Y:S05]  /*9a50*/  BRA `(.L_x_27) ;  /* 0xffffff8400687947 */ /* 0x000fea000383ffff */
.L_x_35:
[----:B-1----:R-:W-:-:S07]  /*9a60*/  MOV R0, UR17 ;  /* 0x0000001100007c02 */ /* 0x002fce0008000f00 */
.L_x_138:
[----:B-1----:R1:W2:Y:S02]  /*9a70*/  SYNCS.PHASECHK.TRANS64.TRYWAIT P0, [R0+URZ+0x80], R3 ;  /* 0x00008003000075a7 */ /* 0x0022a400080011ff */
[----:B--2---:R-:W-:Y:S05]  /*9a80*/  @!P0 NANOSLEEP.SYNCS 0x989680 ;  /* 0x009896800000895d */ /* 0x004fea0003900000 */
[----:B------:R-:W2:Y:S02]  /*9a90*/  @!P0 SYNCS.PHASECHK.TRANS64 P0, [R0+URZ+0x80], R3 ;  /* 0x00008003000085a7 */ /* 0x000ea400080010ff */
[----:B--2---:R-:W-:Y:S05]  /*9aa0*/  @!P0 BRA `(.L_x_138) ;  /* 0xfffffffc00f08947 */ /* 0x004fea000383ffff */
[----:B------:R-:W-:Y:S05]  /*9ab0*/  BRA `(.L_x_34) ;  /* 0xffffff88002c7947 */ /* 0x000fea000383ffff */
.L_x_40:
[----:B-1----:R1:W2:Y:S02]  /*9ac0*/  SYNCS.PHASECHK.TRANS64.TRYWAIT P0, [R3+URZ+0x130], R0 ;  /* 0x00013000030075a7 */ /* 0x0022a400080011ff */
[----:B--2---:R-:W-:Y:S05]  /*9ad0*/  @!P0 NANOSLEEP.SYNCS 0x989680 ;  /* 0x009896800000895d */ /* 0x004fea0003900000 */
[----:B------:R-:W2:Y:S02]  /*9ae0*/  @!P0 SYNCS.PHASECHK.TRANS64 P0, [R3+URZ+0x130], R0 ;  /* 0x00013000030085a7 */ /* 0x000ea400080010ff */
[----:B--2---:R-:W-:Y:S05]  /*9af0*/  @!P0 BRA `(.L_x_40) ;  /* 0xfffffffc00f08947 */ /* 0x004fea000383ffff */
[----:B------:R-:W-:Y:S05]  /*9b00*/  BRA `(.L_x_139) ;  /* 0xffffff8800d87947 */ /* 0x000fea000383ffff */
.L_x_44:
[----:B-1----:R-:W-:-:S07]  /*9b10*/  MOV R0, UR4 ;  /* 0x0000000400007c02 */ /* 0x002fce0008000f00 */
.L_x_140:
[----:B-1----:R1:W2:Y:S02]  /*9b20*/  SYNCS.PHASECHK.TRANS64.TRYWAIT P0, [R0+URZ], R3 ;  /* 0x00000003000075a7 */ /* 0x0022a400080011ff */
[----:B--2---:R-:W-:Y:S05]  /*9b30*/  @!P0 NANOSLEEP.SYNCS 0x989680 ;  /* 0x009896800000895d */ /* 0x004fea0003900000 */
[----:B------:R-:W2:Y:S02]  /*9b40*/  @!P0 SYNCS.PHASECHK.TRANS64 P0, [R0+URZ], R3 ;  /* 0x00000003000085a7 */ /* 0x000ea400080010ff */
[----:B--2---:R-:W-:Y:S05]  /*9b50*/  @!P0 BRA `(.L_x_140) ;  /* 0xfffffffc00f08947 */ /* 0x004fea000383ffff */
[----:B------:R-:W-:Y:S05]  /*9b60*/  BRA `(.L_x_141) ;  /* 0xffffff90007c7947 */ /* 0x000fea000383ffff */
.L_x_45:
[----:B------:R-:W-:-:S07]  /*9b70*/  MOV R0, UR5 ;  /* 0x0000000500007c02 */ /* 0x000fce0008000f00 */
.L_x_142:
[----:B-1----:R1:W2:Y:S02]  /*9b80*/  SYNCS.PHASECHK.TRANS64.TRYWAIT P0, [R0+URZ], R3 ;  /* 0x00000003000075a7 */ /* 0x0022a400080011ff */
[----:B--2---:R-:W-:Y:S05]  /*9b90*/  @!P0 NANOSLEEP.SYNCS 0x989680 ;  /* 0x009896800000895d */ /* 0x004fea0003900000 */
[----:B------:R-:W2:Y:S02]  /*9ba0*/  @!P0 SYNCS.PHASECHK.TRANS64 P0, [R0+URZ], R3 ;  /* 0x00000003000085a7 */ /* 0x000ea400080010ff */
[----:B--2---:R-:W-:Y:S05]  /*9bb0*/  @!P0 BRA `(.L_x_142) ;  /* 0xfffffffc00f08947 */ /* 0x004fea000383ffff */
[----:B------:R-:W-:Y:S05]  /*9bc0*/  BRA `(.L_x_143) ;  /* 0xffffff9000887947 */ /* 0x000fea000383ffff */
.L_x_46:
[----:B------:R-:W-:-:S07]  /*9bd0*/  MOV R0, UR5 ;  /* 0x0000000500007c02 */ /* 0x000fce0008000f00 */
.L_x_144:
[----:B-1----:R1:W2:Y:S02]  /*9be0*/  SYNCS.PHASECHK.TRANS64.TRYWAIT P0, [R0+URZ], R3 ;  /* 0x00000003000075a7 */ /* 0x0022a400080011ff */
[----:B--2---:R-:W-:Y:S05]  /*9bf0*/  @!P0 NANOSLEEP.SYNCS 0x989680 ;  /* 0x009896800000895d */ /* 0x004fea0003900000 */
[----:B------:R-:W2:Y:S02]  /*9c00*/  @!P0 SYNCS.PHASECHK.TRANS64 P0, [R0+URZ], R3 ;  /* 0x00000003000085a7 */ /* 0x000ea400080010ff */
[----:B--2---:R-:W-:Y:S05]  /*9c10*/  @!P0 BRA `(.L_x_144) ;  /* 0xfffffffc00f08947 */ /* 0x004fea000383ffff */
[----:B------:R-:W-:Y:S05]  /*9c20*/  BRA `(.L_x_145) ;  /* 0xffffff9000947947 */ /* 0x000fea000383ffff */
.L_x_47:
[----:B------:R-:W-:-:S07]  /*9c30*/  MOV R0, UR5 ;  /* 0x0000000500007c02 */ /* 0x000fce0008000f00 */
.L_x_146:
[----:B-1----:R1:W2:Y:S02]  /*9c40*/  SYNCS.PHASECHK.TRANS64.TRYWAIT P0, [R0+URZ], R3 ;  /* 0x00000003000075a7 */ /* 0x0022a400080011ff */
[----:B--2---:R-:W-:Y:S05]  /*9c50*/  @!P0 NANOSLEEP.SYNCS 0x989680 ;  /* 0x009896800000895d */ /* 0x004fea0003900000 */
[----:B------:R-:W2:Y:S02]  /*9c60*/  @!P0 SYNCS.PHASECHK.TRANS64 P0, [R0+URZ], R3 ;  /* 0x00000003000085a7 */ /* 0x000ea400080010ff */
[----:B--2---:R-:W-:Y:S05]  /*9c70*/  @!P0 BRA `(.L_x_146) ;  /* 0xfffffffc00f08947 */ /* 0x004fea000383ffff */
[----:B------:R-:W-:Y:S05]  /*9c80*/  BRA `(.L_x_147) ;  /* 0xffffff9000a07947 */ /* 0x000fea000383ffff */
.L_x_48:
[----:B------:R-:W-:-:S07]  /*9c90*/  MOV R0, UR5 ;  /* 0x0000000500007c02 */ /* 0x000fce0008000f00 */
.L_x_148:
[----:B-1----:R1:W2:Y:S02]  /*9ca0*/  SYNCS.PHASECHK.TRANS64.TRYWAIT P0, [R0+URZ], R3 ;  /* 0x00000003000075a7 */ /* 0x0022a400080011ff */
[----:B--2---:R-:W-:Y:S05]  /*9cb0*/  @!P0 NANOSLEEP.SYNCS 0x989680 ;  /* 0x009896800000895d */ /* 0x004fea0003900000 */
[----:B------:R-:W2:Y:S02]  /*9cc0*/  @!P0 SYNCS.PHASECHK.TRANS64 P0, [R0+URZ], R3 ;  /* 0x00000003000085a7 */ /* 0x000ea400080010ff */
[----:B--2---:R-:W-:Y:S05]  /*9cd0*/  @!P0 BRA `(.L_x_148) ;  /* 0xfffffffc00f08947 */ /* 0x004fea000383ffff */
[----:B------:R-:W-:Y:S05]  /*9ce0*/  BRA `(.L_x_149) ;  /* 0xffffff9000ac7947 */ /* 0x000fea000383ffff */
.L_x_49:
[----:B------:R-:W-:-:S07]  /*9cf0*/  MOV R0, UR5 ;  /* 0x0000000500007c02 */ /* 0x000fce0008000f00 */
.L_x_150:
[----:B-1----:R1:W2:Y:S02]  /*9d00*/  SYNCS.PHASECHK.TRANS64.TRYWAIT P0, [R0+URZ], R3 ;  /* 0x00000003000075a7 */ /* 0x0022a400080011ff */
[----:B--2---:R-:W-:Y:S05]  /*9d10*/  @!P0 NANOSLEEP.SYNCS 0x989680 ;  /* 0x009896800000895d */ /* 0x004fea0003900000 */
[----:B------:R-:W2:Y:S02]  /*9d20*/  @!P0 SYNCS.PHASECHK.TRANS64 P0, [R0+URZ], R3 ;  /* 0x00000003000085a7 */ /* 0x000ea400080010ff */
[----:B--2---:R-:W-:Y:S05]  /*9d30*/  @!P0 BRA `(.L_x_150) ;  /* 0xfffffffc00f08947 */ /* 0x004fea000383ffff */
[----:B------:R-:W-:Y:S05]  /*9d40*/  BRA `(.L_x_151) ;  /* 0xffffff9000b87947 */ /* 0x000fea000383ffff */
.L_x_50:
[----:B------:R-:W-:-:S07]  /*9d50*/  MOV R0, UR5 ;  /* 0x0000000500007c02 */ /* 0x000fce0008000f00 */
.L_x_152:
[----:B-1----:R1:W2:Y:S02]  /*9d60*/  SYNCS.PHASECHK.TRANS64.TRYWAIT P0, [R0+URZ], R3 ;  /* 0x00000003000075a7 */ /* 0x0022a400080011ff */
[----:B--2---:R-:W-:Y:S05]  /*9d70*/  @!P0 NANOSLEEP.SYNCS 0x989680 ;  /* 0x009896800000895d */ /* 0x004fea0003900000 */
[----:B------:R-:W2:Y:S02]  /*9d80*/  @!P0 SYNCS.PHASECHK.TRANS64 P0, [R0+URZ], R3 ;  /* 0x00000003000085a7 */ /* 0x000ea400080010ff */
[----:B--2---:R-:W-:Y:S05]  /*9d90*/  @!P0 BRA `(.L_x_152) ;  /* 0xfffffffc00f08947 */ /* 0x004fea000383ffff */
[----:B------:R-:W-:Y:S05]  /*9da0*/  BRA `(.L_x_153) ;  /* 0xffffff9000c47947 */ /* 0x000fea000383ffff */
.L_x_51:
[----:B------:R-:W-:-:S07]  /*9db0*/  MOV R0, UR5 ;  /* 0x0000000500007c02 */ /* 0x000fce0008000f00 */
.L_x_154:
[----:B-1----:R1:W2:Y:S02]  /*9dc0*/  SYNCS.PHASECHK.TRANS64.TRYWAIT P0, [R0+URZ], R3 ;  /* 0x00000003000075a7 */ /* 0x0022a400080011ff */
[----:B--2---:R-:W-:Y:S05]  /*9dd0*/  @!P0 NANOSLEEP.SYNCS 0x989680 ;  /* 0x009896800000895d */ /* 0x004fea0003900000 */
[----:B------:R-:W2:Y:S02]  /*9de0*/  @!P0 SYNCS.PHASECHK.TRANS64 P0, [R0+URZ], R3 ;  /* 0x00000003000085a7 */ /* 0x000ea400080010ff */
[----:B--2---:R-:W-:Y:S05]  /*9df0*/  @!P0 BRA `(.L_x_154) ;  /* 0xfffffffc00f08947 */ /* 0x004fea000383ffff */
[----:B------:R-:W-:Y:S05]  /*9e00*/  BRA `(.L_x_155) ;  /* 0xffffff9000d07947 */ /* 0x000fea000383ffff */
.L_x_52:
[----:B------:R-:W-:-:S07]  /*9e10*/  MOV R0, UR5 ;  /* 0x0000000500007c02 */ /* 0x000fce0008000f00 */
.L_x_156:
[----:B-1----:R1:W2:Y:S02]  /*9e20*/  SYNCS.PHASECHK.TRANS64.TRYWAIT P0, [R0+URZ], R3 ;  /* 0x00000003000075a7 */ /* 0x0022a400080011ff */
[----:B--2---:R-:W-:Y:S05]  /*9e30*/  @!P0 NANOSLEEP.SYNCS 0x989680 ;  /* 0x009896800000895d */ /* 0x004fea0003900000 */
[----:B------:R-:W2:Y:S02]  /*9e40*/  @!P0 SYNCS.PHASECHK.TRANS64 P0, [R0+URZ], R3 ;  /* 0x00000003000085a7 */ /* 0x000ea400080010ff */
[----:B--2---:R-:W-:Y:S05]  /*9e50*/  @!P0 BRA `(.L_x_156) ;  /* 0xfffffffc00f08947 */ /* 0x004fea000383ffff */
[----:B------:R-:W-:Y:S05]  /*9e60*/  BRA `(.L_x_157) ;  /* 0xffffff9000dc7947 */ /* 0x000fea000383ffff */
.L_x_53:
[----:B------:R-:W-:-:S07]  /*9e70*/  MOV R0, UR5 ;  /* 0x0000000500007c02 */ /* 0x000fce0008000f00 */
.L_x_158:
[----:B-1----:R1:W2:Y:S02]  /*9e80*/  SYNCS.PHASECHK.TRANS64.TRYWAIT P0, [R0+URZ], R3 ;  /* 0x00000003000075a7 */ /* 0x0022a400080011ff */
[----:B--2---:R-:W-:Y:S05]  /*9e90*/  @!P0 NANOSLEEP.SYNCS 0x989680 ;  /* 0x009896800000895d */ /* 0x004fea0003900000 */
[----:B------:R-:W2:Y:S02]  /*9ea0*/  @!P0 SYNCS.PHASECHK.TRANS64 P0, [R0+URZ], R3 ;  /* 0x00000003000085a7 */ /* 0x000ea400080010ff */
[----:B--2---:R-:W-:Y:S05]  /*9eb0*/  @!P0 BRA `(.L_x_158) ;  /* 0xfffffffc00f08947 */ /* 0x004fea000383ffff */
[----:B------:R-:W-:Y:S05]  /*9ec0*/  BRA `(.L_x_159) ;  /* 0xffffff9000e87947 */ /* 0x000fea000383ffff */
.L_x_54:
[----:B------:R-:W-:-:S07]  /*9ed0*/  MOV R0, UR5 ;  /* 0x0000000500007c02 */ /* 0x000fce0008000f00 */
.L_x_160:
[----:B-1----:R1:W2:Y:S02]  /*9ee0*/  SYNCS.PHASECHK.TRANS64.TRYWAIT P0, [R0+URZ], R3 ;  /* 0x00000003000075a7 */ /* 0x0022a400080011ff */
[----:B--2---:R-:W-:Y:S05]  /*9ef0*/  @!P0 NANOSLEEP.SYNCS 0x989680 ;  /* 0x009896800000895d */ /* 0x004fea0003900000 */
[----:B------:R-:W2:Y:S02]  /*9f00*/  @!P0 SYNCS.PHASECHK.TRANS64 P0, [R0+URZ], R3 ;  /* 0x00000003000085a7 */ /* 0x000ea400080010ff */
[----:B--2---:R-:W-:Y:S05]  /*9f10*/  @!P0 BRA `(.L_x_160) ;  /* 0xfffffffc00f08947 */ /* 0x004fea000383ffff */
[----:B------:R-:W-:Y:S05]  /*9f20*/  BRA `(.L_x_161) ;  /* 0xffffff9000f47947 */ /* 0x000fea000383ffff */
.L_x_55:
[----:B------:R-:W-:-:S07]  /*9f30*/  MOV R0, UR5 ;  /* 0x0000000500007c02 */ /* 0x000fce0008000f00 */
.L_x_162:
[----:B-1----:R1:W2:Y:S02]  /*9f40*/  SYNCS.PHASECHK.TRANS64.TRYWAIT P0, [R0+URZ], R3 ;  /* 0x00000003000075a7 */ /* 0x0022a400080011ff */
[----:B--2---:R-:W-:Y:S05]  /*9f50*/  @!P0 NANOSLEEP.SYNCS 0x989680 ;  /* 0x009896800000895d */ /* 0x004fea0003900000 */
[----:B------:R-:W2:Y:S02]  /*9f60*/  @!P0 SYNCS.PHASECHK.TRANS64 P0, [R0+URZ], R3 ;  /* 0x00000003000085a7 */ /* 0x000ea400080010ff */
[----:B--2---:R-:W-:Y:S05]  /*9f70*/  @!P0 BRA `(.L_x_162) ;  /* 0xfffffffc00f08947 */ /* 0x004fea000383ffff */
[----:B------:R-:W-:Y:S05]  /*9f80*/  BRA `(.L_x_163) ;  /* 0xffffff9400007947 */ /* 0x000fea000383ffff */
.L_x_56:
[----:B------:R-:W-:-:S07]  /*9f90*/  MOV R0, UR5 ;  /* 0x0000000500007c02 */ /* 0x000fce0008000f00 */
.L_x_164:
[----:B-1----:R1:W2:Y:S02]  /*9fa0*/  SYNCS.PHASECHK.TRANS64.TRYWAIT P0, [R0+URZ], R3 ;  /* 0x00000003000075a7 */ /* 0x0022a400080011ff */
[----:B--2---:R-:W-:Y:S05]  /*9fb0*/  @!P0 NANOSLEEP.SYNCS 0x989680 ;  /* 0x009896800000895d */ /* 0x004fea0003900000 */
[----:B------:R-:W2:Y:S02]  /*9fc0*/  @!P0 SYNCS.PHASECHK.TRANS64 P0, [R0+URZ], R3 ;  /* 0x00000003000085a7 */ /* 0x000ea400080010ff */
[----:B--2---:R-:W-:Y:S05]  /*9fd0*/  @!P0 BRA `(.L_x_164) ;  /* 0xfffffffc00f08947 */ /* 0x004fea000383ffff */
[----:B------:R-:W-:Y:S05]  /*9fe0*/  BRA `(.L_x_165) ;  /* 0xffffff94000c7947 */ /* 0x000fea000383ffff */
.L_x_57:
[----:B------:R-:W-:-:S07]  /*9ff0*/  MOV R0, UR5 ;  /* 0x0000000500007c02 */ /* 0x000fce0008000f00 */
.L_x_166:
[----:B-1----:R1:W2:Y:S02]  /*a000*/  SYNCS.PHASECHK.TRANS64.TRYWAIT P0, [R0+URZ], R3 ;  /* 0x00000003000075a7 */ /* 0x0022a400080011ff */
[----:B--2---:R-:W-:Y:S05]  /*a010*/  @!P0 NANOSLEEP.SYNCS 0x989680 ;  /* 0x009896800000895d */ /* 0x004fea0003900000 */
[----:B------:R-:W2:Y:S02]  /*a020*/  @!P0 SYNCS.PHASECHK.TRANS64 P0, [R0+URZ], R3 ;  /* 0x00000003000085a7 */ /* 0x000ea400080010ff */
[----:B--2---:R-:W-:Y:S05]  /*a030*/  @!P0 BRA `(.L_x_166) ;  /* 0xfffffffc00f08947 */ /* 0x004fea000383ffff */
[----:B------:R-:W-:Y:S05]  /*a040*/  BRA `(.L_x_167) ;  /* 0xffffff9400187947 */ /* 0x000fea000383ffff */
.L_x_58:
[----:B------:R-:W-:-:S07]  /*a050*/  MOV R0, UR5 ;  /* 0x0000000500007c02 */ /* 0x000fce0008000f00 */
.L_x_168:
[----:B-1----:R1:W2:Y:S02]  /*a060*/  SYNCS.PHASECHK.TRANS64.TRYWAIT P0, [R0+URZ], R3 ;  /* 0x00000003000075a7 */ /* 0x0022a400080011ff */
[----:B--2---:R-:W-:Y:S05]  /*a070*/  @!P0 NANOSLEEP.SYNCS 0x989680 ;  /* 0x009896800000895d */ /* 0x004fea0003900000 */
[----:B------:R-:W2:Y:S02]  /*a080*/  @!P0 SYNCS.PHASECHK.TRANS64 P0, [R0+URZ], R3 ;  /* 0x00000003000085a7 */ /* 0x000ea400080010ff */
[----:B--2---:R-:W-:Y:S05]  /*a090*/  @!P0 BRA `(.L_x_168) ;  /* 0xfffffffc00f08947 */ /* 0x004fea000383ffff */
[----:B------:R-:W-:Y:S05]  /*a0a0*/  BRA `(.L_x_169) ;  /* 0xffffff9400247947 */ /* 0x000fea000383ffff */
.L_x_61:
[----:B-1----:R1:W2:Y:S02]  /*a0b0*/  SYNCS.PHASECHK.TRANS64.TRYWAIT P0, [R2+URZ+0x190], R5 ;  /* 0x00019005020075a7 */ /* 0x0022a400080011ff */
[----:B--2---:R-:W-:Y:S05]  /*a0c0*/  @!P0 NANOSLEEP.SYNCS 0x989680 ;  /* 0x009896800000895d */ /* 0x004fea0003900000 */
[----:B------:R-:W2:Y:S02]  /*a0d0*/  @!P0 SYNCS.PHASECHK.TRANS64 P0, [R2+URZ+0x190], R5 ;  /* 0x00019005020085a7 */ /* 0x000ea400080010ff */
[----:B--2---:R-:W-:Y:S05]  /*a0e0*/  @!P0 BRA `(.L_x_61) ;  /* 0xfffffffc00f08947 */ /* 0x004fea000383ffff */
[----:B------:R-:W-:Y:S05]  /*a0f0*/  BRA `(.L_x_170) ;  /* 0xffffff9400807947 */ /* 0x000fea000383ffff */
.L_x_62:
[----:B------:R-:W-:-:S07]  /*a100*/  MOV R2, UR4 ;  /* 0x0000000400027c02 */ /* 0x000fce0008000f00 */
.L_x_171:
[----:B-1----:R1:W2:Y:S02]  /*a110*/  SYNCS.PHASECHK.TRANS64.TRYWAIT P0, [R2+URZ+0x140], R5 ;  /* 0x00014005020075a7 */ /* 0x0022a400080011ff */
[----:B--2---:R-:W-:Y:S05]  /*a120*/  @!P0 NANOSLEEP.SYNCS 0x989680 ;  /* 0x009896800000895d */ /* 0x004fea0003900000 */
[----:B------:R-:W2:Y:S02]  /*a130*/  @!P0 SYNCS.PHASECHK.TRANS64 P0, [R2+URZ+0x140], R5 ;  /* 0x00014005020085a7 */ /* 0x000ea400080010ff */
[----:B--2---:R-:W-:Y:S05]  /*a140*/  @!P0 BRA `(.L_x_171) ;  /* 0xfffffffc00f08947 */ /* 0x004fea000383ffff */
[----:B------:R-:W-:Y:S05]  /*a150*/  BRA `(.L_x_172) ;  /* 0xffffff9400907947 */ /* 0x000fea000383ffff */
.L_x_63:
[----:B-1----:R1:W2:Y:S02]  /*a160*/  SYNCS.PHASECHK.TRANS64.TRYWAIT P1, [R2+URZ+0x130], R5 ;  /* 0x00013005020075a7 */ /* 0x0022a400080211ff */
[----:B--2---:R-:W-:Y:S05]  /*a170*/  @!P1 NANOSLEEP.SYNCS 0x989680 ;  /* 0x009896800000995d */ /* 0x004fea0003900000 */
[----:B------:R-:W2:Y:S02]  /*a180*/  @!P1 SYNCS.PHASECHK.TRANS64 P1, [R2+URZ+0x130], R5 ;  /* 0x00013005020095a7 */ /* 0x000ea400080210ff */
[----:B--2---:R-:W-:Y:S05]  /*a190*/  @!P1 BRA `(.L_x_63) ;  /* 0xfffffffc00f09947 */ /* 0x004fea000383ffff */
[----:B------:R-:W-:Y:S05]  /*a1a0*/  BRA `(.L_x_173) ;  /* 0xffffff9400c07947 */ /* 0x000fea000383ffff */
.L_x_66:
[----:B------:R-:W-:-:S07]  /*a1b0*/  MOV R0, UR4 ;  /* 0x0000000400007c02 */ /* 0x000fce0008000f00 */
.L_x_174:
[----:B-1----:R1:W2:Y:S02]  /*a1c0*/  SYNCS.PHASECHK.TRANS64.TRYWAIT P0, [R0+URZ+0x140], R3 ;  /* 0x00014003000075a7 */ /* 0x0022a400080011ff */
[----:B--2---:R-:W-:Y:S05]  /*a1d0*/  @!P0 NANOSLEEP.SYNCS 0x989680 ;  /* 0x009896800000895d */ /* 0x004fea0003900000 */
[----:B------:R-:W2:Y:S02]  /*a1e0*/  @!P0 SYNCS.PHASECHK.TRANS64 P0, [R0+URZ+0x140], R3 ;  /* 0x00014003000085a7 */ /* 0x000ea400080010ff */
[----:B--2---:R-:W-:Y:S05]  /*a1f0*/  @!P0 BRA `(.L_x_174) ;  /* 0xfffffffc00f08947 */ /* 0x004fea000383ffff */
[----:B------:R-:W-:Y:S05]  /*a200*/  BRA `(.L_x_65) ;  /* 0xffffff9800147947 */ /* 0x000fea000383ffff */
.L_x_75:
[----:B-1----:R-:W-:-:S04]  /*a210*/  MOV R0, UR5 ;  /* 0x0000000500007c02 */ /* 0x002fc80008000f00 */
[----:B------:R1:W2:Y:S03]  /*a220*/  SYNCS.PHASECHK.TRANS64.TRYWAIT P0, [R0+URZ+0x8], R7 ;  /* 0x00000807000075a7 */ /* 0x0002a600080011ff */
[----:B--2---:R-:W-:Y:S05]  /*a230*/  @!P0 NANOSLEEP.SYNCS 0x989680 ;  /* 0x009896800000895d */ /* 0x004fea0003900000 */
[----:B------:R-:W2:Y:S02]  /*a240*/  @!P0 SYNCS.PHASECHK.TRANS64 P0, [R0+URZ+0x8], R7 ;  /* 0x00000807000085a7 */ /* 0x000ea400080010ff */
[----:B--2---:R-:W-:Y:S05]  /*a250*/  @!P0 BRA `(.L_x_75) ;  /* 0xfffffffc00ec8947 */ /* 0x004fea000383ffff */
[----:B------:R-:W-:Y:S05]  /*a260*/  BRA `(.L_x_74) ;  /* 0xffffff9800c87947 */ /* 0x000fea000383ffff */
.L_x_77:
[----:B------:R-:W-:Y:S01]  /*a270*/  BSSY B0, `(.L_x_175) ;  /* 0x0000006000007945 */ /* 0x000fe20003800000 */
[----:B------:R-:W-:-:S07]  /*a280*/  MOV R15, 0xffffffff ;  /* 0xffffffff000f7802 */ /* 0x000fce0000000f00 */
[----:B-1---5:R-:W-:Y:S05]  /*a290*/  WARPSYNC.COLLECTIVE R15, `(.L_x_176) ;  /* 0x000000000f0c7348 */ /* 0x022fea0003c00000 */
[----:B------:R-:W-:Y:S02]  /*a2a0*/  ELECT P6, UR79, PT ;  /* 0x00000000004f782f */ /* 0x000fe400038c0000 */
[----:B------:R-:W-:Y:S01]  /*a2b0*/  MOV R14, UR79 ;  /* 0x0000004f000e7c02 */ /* 0x000fe20008000f00 */
[----:B-1---5:R-:W-:Y:S10]  /*a2c0*/  ENDCOLLECTIVE ;  /* 0x000000000000791b */ /* 0x022ff40003800000 */
.L_x_176:
[----:B------:R-:W-:Y:S05]  /*a2d0*/  BSYNC B0 ;  /* 0x0000000000007941 */ /* 0x000fea0003800000 */
.L_x_175:
[----:B------:R-:W-:Y:S01]  /*a2e0*/  PLOP3.LUT P0, PT, P6, PT, PT, 0x80, 0x8 ;  /* 0x000000000008781c */ /* 0x000fe2000370f070 */
[----:B------:R-:W-:-:S12]  /*a2f0*/  BRA `(.L_x_177) ;  /* 0xffffff9800f47947 */ /* 0x000fd8000383ffff */
.L_x_79:
[----:B-1----:R-:W-:-:S04]  /*a300*/  MOV R0, UR5 ;  /* 0x0000000500007c02 */ /* 0x002fc80008000f00 */
[----:B------:R1:W2:Y:S03]  /*a310*/  SYNCS.PHASECHK.TRANS64.TRYWAIT P0, [R0+URZ+0x8], R5 ;  /* 0x00000805000075a7 */ /* 0x0002a600080011ff */
[----:B--2---:R-:W-:Y:S05]  /*a320*/  @!P0 NANOSLEEP.SYNCS 0x989680 ;  /* 0x009896800000895d */ /* 0x004fea0003900000 */
[----:B------:R-:W2:Y:S02]  /*a330*/  @!P0 SYNCS.PHASECHK.TRANS64 P0, [R0+URZ+0x8], R5 ;  /* 0x00000805000085a7 */ /* 0x000ea400080010ff */
[----:B--2---:R-:W-:Y:S05]  /*a340*/  @!P0 BRA `(.L_x_79) ;  /* 0xfffffffc00ec8947 */ /* 0x004fea000383ffff */
[----:B------:R-:W-:Y:S05]  /*a350*/  BRA `(.L_x_78) ;  /* 0xffffff9800f87947 */ /* 0x000fea000383ffff */
.L_x_80:
[----:B-1----:R1:W2:Y:S02]  /*a360*/  SYNCS.PHASECHK.TRANS64.TRYWAIT P0, [R0+URZ+0x130], R5 ;  /* 0x00013005000075a7 */ /* 0x0022a400080011ff */
[----:B--2---:R-:W-:Y:S05]  /*a370*/  @!P0 NANOSLEEP.SYNCS 0x989680 ;  /* 0x009896800000895d */ /* 0x004fea0003900000 */
[----:B------:R-:W2:Y:S02]  /*a380*/  @!P0 SYNCS.PHASECHK.TRANS64 P0, [R0+URZ+0x130], R5 ;  /* 0x00013005000085a7 */ /* 0x000ea400080010ff */
[----:B--2---:R-:W-:Y:S05]  /*a390*/  @!P0 BRA `(.L_x_80) ;  /* 0xfffffffc00f08947 */ /* 0x004fea000383ffff */
[----:B------:R-:W-:Y:S05]  /*a3a0*/  BRA `(.L_x_178) ;  /* 0xffffff9c00d47947 */ /* 0x000fea000383ffff */
.L_x_82:
[----:B------:R-:W-:-:S07]  /*a3b0*/  MOV R0, UR23 ;  /* 0x0000001700007c02 */ /* 0x000fce0008000f00 */
.L_x_179:
[----:B-1----:R1:W2:Y:S02]  /*a3c0*/  SYNCS.PHASECHK.TRANS64.TRYWAIT P0, [R0+URZ+0x170], R5 ;  /* 0x00017005000075a7 */ /* 0x0022a400080011ff */
[----:B--2---:R-:W-:Y:S05]  /*a3d0*/  @!P0 NANOSLEEP.SYNCS 0x989680 ;  /* 0x009896800000895d */ /* 0x004fea0003900000 */
[----:B------:R-:W2:Y:S02]  /*a3e0*/  @!P0 SYNCS.PHASECHK.TRANS64 P0, [R0+URZ+0x170], R5 ;  /* 0x00017005000085a7 */ /* 0x000ea400080010ff */
[----:B--2---:R-:W-:Y:S05]  /*a3f0*/  @!P0 BRA `(.L_x_179) ;  /* 0xfffffffc00f08947 */ /* 0x004fea000383ffff */
[----:B------:R-:W-:Y:S05]  /*a400*/  BRA `(.L_x_180) ;  /* 0xffffffa000207947 */ /* 0x000fea000383ffff */
.L_x_85:
[----:B------:R-:W-:Y:S07]  /*a410*/  MOV R0, UR5 ;  /* 0x0000000500007c02 */ /* 0x000fee0008000f00 */
.L_x_181:
[----:B-1----:R1:W2:Y:S02]  /*a420*/  SYNCS.PHASECHK.TRANS64.TRYWAIT P0, [R0+URZ], R5 ;  /* 0x00000005000075a7 */ /* 0x0022a400080011ff */
[----:B--2---:R-:W-:Y:S05]  /*a430*/  @!P0 NANOSLEEP.SYNCS 0x989680 ;  /* 0x009896800000895d */ /* 0x004fea0003900000 */
[----:B------:R-:W2:Y:S02]  /*a440*/  @!P0 SYNCS.PHASECHK.TRANS64 P0, [R0+URZ], R5 ;  /* 0x00000005000085a7 */ /* 0x000ea400080010ff */
[----:B--2---:R-:W-:Y:S05]  /*a450*/  @!P0 BRA `(.L_x_181) ;  /* 0xfffffffc00f08947 */ /* 0x004fea000383ffff */
[----:B------:R-:W-:Y:S05]  /*a460*/  BRA `(.L_x_84) ;  /* 0xffffffa000347947 */ /* 0x000fea000383ffff */
.L_x_89:
[----:B-1----:R-:W-:-:S07]  /*a470*/  MOV R0, UR4 ;  /* 0x0000000400007c02 */ /* 0x002fce0008000f00 */
.L_x_182:
[----:B-1----:R1:W2:Y:S02]  /*a480*/  SYNCS.PHASECHK.TRANS64.TRYWAIT P0, [R0+URZ], R3 ;  /* 0x00000003000075a7 */ /* 0x0022a400080011ff */
[----:B--2---:R-:W-:Y:S05]  /*a490*/  @!P0 NANOSLEEP.SYNCS 0x989680 ;  /* 0x009896800000895d */ /* 0x004fea0003900000 */
[----:B------:R-:W2:Y:S02]  /*a4a0*/  @!P0 SYNCS.PHASECHK.TRANS64 P0, [R0+URZ], R3 ;  /* 0x00000003000085a7 */ /* 0x000ea400080010ff */
[----:B--2---:R-:W-:Y:S05]  /*a4b0*/  @!P0 BRA `(.L_x_182) ;  /* 0xfffffffc00f08947 */ /* 0x004fea000383ffff */
[----:B------:R-:W-:Y:S05]  /*a4c0*/  BRA `(.L_x_183) ;  /* 0xffffffa400007947 */ /* 0x000fea000383ffff */
.L_x_90:
[----:B------:R-:W-:-:S07]  /*a4d0*/  MOV R0, UR5 ;  /* 0x0000000500007c02 */ /* 0x000fce0008000f00 */
.L_x_184:
[----:B-1----:R1:W2:Y:S02]  /*a4e0*/  SYNCS.PHASECHK.TRANS64.TRYWAIT P0, [R0+URZ], R3 ;  /* 0x00000003000075a7 */ /* 0x0022a400080011ff */
[----:B--2---:R-:W-:Y:S05]  /*a4f0*/  @!P0 NANOSLEEP.SYNCS 0x989680 ;  /* 0x009896800000895d */ /* 0x004fea0003900000 */
[----:B------:R-:W2:Y:S02]  /*a500*/  @!P0 SYNCS.PHASECHK.TRANS64 P0, [R0+URZ], R3 ;  /* 0x00000003000085a7 */ /* 0x000ea400080010ff */
[----:B--2---:R-:W-:Y:S05]  /*a510*/  @!P0 BRA `(.L_x_184) ;  /* 0xfffffffc00f08947 */ /* 0x004fea000383ffff */
[----:B------:R-:W-:Y:S05]  /*a520*/  BRA `(.L_x_185) ;  /* 0xffffffa4000c7947 */ /* 0x000fea000383ffff */
.L_x_91:
[----:B------:R-:W-:-:S07]  /*a530*/  MOV R0, UR5 ;  /* 0x0000000500007c02 */ /* 0x000fce0008000f00 */
.L_x_186:
[----:B-1----:R1:W2:Y:S02]  /*a540*/  SYNCS.PHASECHK.TRANS64.TRYWAIT P0, [R0+URZ], R3 ;  /* 0x00000003000075a7 */ /* 0x0022a400080011ff */
[----:B--2---:R-:W-:Y:S05]  /*a550*/  @!P0 NANOSLEEP.SYNCS 0x989680 ;  /* 0x009896800000895d */ /* 0x004fea0003900000 */
[----:B------:R-:W2:Y:S02]  /*a560*/  @!P0 SYNCS.PHASECHK.TRANS64 P0, [R0+URZ], R3 ;  /* 0x00000003000085a7 */ /* 0x000ea400080010ff */
[----:B--2---:R-:W-:Y:S05]  /*a570*/  @!P0 BRA `(.L_x_186) ;  /* 0xfffffffc00f08947 */ /* 0x004fea000383ffff */
[----:B------:R-:W-:Y:S05]  /*a580*/  BRA `(.L_x_187) ;  /* 0xffffffa400187947 */ /* 0x000fea000383ffff */
.L_x_94:
[----:B------:R-:W-:-:S07]  /*a590*/  MOV R0, UR17 ;  /* 0x0000001100007c02 */ /* 0x000fce0008000f00 */
.L_x_188:
[----:B-1----:R1:W2:Y:S02]  /*a5a0*/  SYNCS.PHASECHK.TRANS64.TRYWAIT P1, [R0+URZ+0x1b0], R3 ;  /* 0x0001b003000075a7 */ /* 0x0022a400080211ff */
[----:B--2---:R-:W-:Y:S05]  /*a5b0*/  @!P1 NANOSLEEP.SYNCS 0x989680 ;  /* 0x009896800000995d */ /* 0x004fea0003900000 */
[----:B------:R-:W2:Y:S02]  /*a5c0*/  @!P1 SYNCS.PHASECHK.TRANS64 P1, [R0+URZ+0x1b0], R3 ;  /* 0x0001b003000095a7 */ /* 0x000ea400080210ff */
[----:B--2---:R-:W-:Y:S05]  /*a5d0*/  @!P1 BRA `(.L_x_188) ;  /* 0xfffffffc00f09947 */ /* 0x004fea000383ffff */
[----:B------:R-:W-:Y:S05]  /*a5e0*/  BRA `(.L_x_189) ;  /* 0xffffffa400647947 */ /* 0x000fea000383ffff */
.L_x_99:
[----:B--2---:R2:W3:Y:S02]  /*a5f0*/  SYNCS.PHASECHK.TRANS64.TRYWAIT P0, [R12+URZ+0x130], R9 ;  /* 0x000130090c0075a7 */ /* 0x0044e400080011ff */
[----:B---3--:R-:W-:Y:S05]  /*a600*/  @!P0 NANOSLEEP.SYNCS 0x989680 ;  /* 0x009896800000895d */ /* 0x008fea0003900000 */
[----:B------:R-:W3:Y:S02]  /*a610*/  @!P0 SYNCS.PHASECHK.TRANS64 P0, [R12+URZ+0x130], R9 ;  /* 0x000130090c0085a7 */ /* 0x000ee400080010ff */
[----:B---3--:R-:W-:Y:S05]  /*a620*/  @!P0 BRA `(.L_x_99) ;  /* 0xfffffffc00f08947 */ /* 0x008fea000383ffff */
[----:B------:R-:W-:Y:S05]  /*a630*/  BRA `(.L_x_190) ;  /* 0xffffffa800847947 */ /* 0x000fea000383ffff */
.L_x_102:
[----:B------:R-:W-:Y:S07]  /*a640*/  MOV R0, UR21 ;  /* 0x0000001500007c02 */ /* 0x000fee0008000f00 */
.L_x_191:
[----:B--2---:R2:W3:Y:S02]  /*a650*/  SYNCS.PHASECHK.TRANS64.TRYWAIT P2, [R0+URZ+0x128], R11 ;  /* 0x0001280b000075a7 */ /* 0x0044e400080411ff */
[----:B---3--:R-:W-:Y:S05]  /*a660*/  @!P2 NANOSLEEP.SYNCS 0x989680 ;  /* 0x009896800000a95d */ /* 0x008fea0003900000 */
[----:B------:R-:W3:Y:S02]  /*a670*/  @!P2 SYNCS.PHASECHK.TRANS64 P2, [R0+URZ+0x128], R11 ;  /* 0x0001280b0000a5a7 */ /* 0x000ee400080410ff */
[----:B---3--:R-:W-:Y:S05]  /*a680*/  @!P2 BRA `(.L_x_191) ;  /* 0xfffffffc00f0a947 */ /* 0x008fea000383ffff */
[----:B------:R-:W-:Y:S05]  /*a690*/  BRA `(.L_x_101) ;  /* 0xffffffac00ec7947 */ /* 0x000fea000383ffff */
.L_x_105:
[----:B--2---:R-:W-:Y:S07]  /*a6a0*/  MOV R0, UR21 ;  /* 0x0000001500007c02 */ /* 0x004fee0008000f00 */
.L_x_192:
[----:B--2---:R2:W3:Y:S02]  /*a6b0*/  SYNCS.PHASECHK.TRANS64.TRYWAIT P0, [R0+URZ+0x110], R9 ;  /* 0x00011009000075a7 */ /* 0x0044e400080011ff */
[----:B---3--:R-:W-:Y:S05]  /*a6c0*/  @!P0 NANOSLEEP.SYNCS 0x989680 ;  /* 0x009896800000895d */ /* 0x008fea0003900000 */
[----:B------:R-:W3:Y:S02]  /*a6d0*/  @!P0 SYNCS.PHASECHK.TRANS64 P0, [R0+URZ+0x110], R9 ;  /* 0x00011009000085a7 */ /* 0x000ee400080010ff */
[----:B---3--:R-:W-:Y:S05]  /*a6e0*/  @!P0 BRA `(.L_x_192) ;  /* 0xfffffffc00f08947 */ /* 0x008fea000383ffff */
[----:B------:R-:W-:Y:S05]  /*a6f0*/  BRA `(.L_x_193) ;  /* 0xffffffb000487947 */ /* 0x000fea000383ffff */
.L_x_106:
[----:B------:R-:W-:Y:S07]  /*a700*/  MOV R0, UR21 ;  /* 0x0000001500007c02 */ /* 0x000fee0008000f00 */
.L_x_194:
[----:B--2---:R2:W3:Y:S02]  /*a710*/  SYNCS.PHASECHK.TRANS64.TRYWAIT P0, [R0+URZ+0x118], R9 ;  /* 0x00011809000075a7 */ /* 0x0044e400080011ff */
[----:B---3--:R-:W-:Y:S05]  /*a720*/  @!P0 NANOSLEEP.SYNCS 0x989680 ;  /* 0x009896800000895d */ /* 0x008fea0003900000 */
[----:B------:R-:W3:Y:S02]  /*a730*/  @!P0 SYNCS.PHASECHK.TRANS64 P0, [R0+URZ+0x118], R9 ;  /* 0x00011809000085a7 */ /* 0x000ee400080010ff */
[----:B---3--:R-:W-:Y:S05]  /*a740*/  @!P0 BRA `(.L_x_194) ;  /* 0xfffffffc00f08947 */ /* 0x008fea000383ffff */
[----:B------:R-:W-:Y:S05]  /*a750*/  BRA `(.L_x_195) ;  /* 0xffffffb000847947 */ /* 0x000fea000383ffff */
.L_x_108:
[----:B------:R-:W-:-:S07]  /*a760*/  MOV R0, UR21 ;  /* 0x0000001500007c02 */ /* 0x000fce0008000f00 */
.L_x_196:
[----:B---3--:R3:W4:Y:S02]  /*a770*/  SYNCS.PHASECHK.TRANS64.TRYWAIT P0, [R0+URZ+0x110], R3 ;  /* 0x00011003000075a7 */ /* 0x00872400080011ff */
[----:B----4-:R-:W-:Y:S05]  /*a780*/  @!P0 NANOSLEEP.SYNCS 0x989680 ;  /* 0x009896800000895d */ /* 0x010fea0003900000 */
[----:B------:R-:W4:Y:S02]  /*a790*/  @!P0 SYNCS.PHASECHK.TRANS64 P0, [R0+URZ+0x110], R3 ;  /* 0x00011003000085a7 */ /* 0x000f2400080010ff */
[----:B----4-:R-:W-:Y:S05]  /*a7a0*/  @!P0 BRA `(.L_x_196) ;  /* 0xfffffffc00f08947 */ /* 0x010fea000383ffff */
[----:B------:R-:W-:Y:S05]  /*a7b0*/  BRA `(.L_x_197) ;  /* 0xffffffb000f47947 */ /* 0x000fea000383ffff */
.L_x_110:
[----:B--2---:R2:W4:Y:S02]  /*a7c0*/  SYNCS.PHASECHK.TRANS64.TRYWAIT P0, [R3+URZ+0x130], R0 ;  /* 0x00013000030075a7 */ /* 0x00452400080011ff */
[----:B----4-:R-:W-:Y:S05]  /*a7d0*/  @!P0 NANOSLEEP.SYNCS 0x989680 ;  /* 0x009896800000895d */ /* 0x010fea0003900000 */
[----:B------:R-:W4:Y:S02]  /*a7e0*/  @!P0 SYNCS.PHASECHK.TRANS64 P0, [R3+URZ+0x130], R0 ;  /* 0x00013000030085a7 */ /* 0x000f2400080010ff */
[----:B----4-:R-:W-:Y:S05]  /*a7f0*/  @!P0 BRA `(.L_x_110) ;  /* 0xfffffffc00f08947 */ /* 0x010fea000383ffff */
[----:B------:R-:W-:Y:S05]  /*a800*/  BRA `(.L_x_198) ;  /* 0xffffffb400b87947 */ /* 0x000fea000383ffff */
.L_x_121:
[----:B-1----:R1:W2:Y:S02]  /*a810*/  SYNCS.PHASECHK.TRANS64.TRYWAIT P1, [R3+URZ+0x100], R0 ;  /* 0x00010000030075a7 */ /* 0x0022a400080211ff */
[----:B--2---:R-:W-:Y:S05]  /*a820*/  @!P1 NANOSLEEP.SYNCS 0x989680 ;  /* 0x009896800000995d */ /* 0x004fea0003900000 */
[----:B------:R-:W2:Y:S02]  /*a830*/  @!P1 SYNCS.PHASECHK.TRANS64 P1, [R3+URZ+0x100], R0 ;  /* 0x00010000030095a7 */ /* 0x000ea400080210ff */
[----:B--2---:R-:W-:Y:S05]  /*a840*/  @!P1 BRA `(.L_x_121) ;  /* 0xfffffffc00f09947 */ /* 0x004fea000383ffff */
[----:B------:R-:W-:Y:S05]  /*a850*/  BRA `(.L_x_120) ;  /* 0xffffffc400247947 */ /* 0x000fea000383ffff */
.L_x_123:
[----:B-1----:R1:W3:Y:S02]  /*a860*/  SYNCS.PHASECHK.TRANS64.TRYWAIT P0, [R146+URZ+0x150], R5 ;  /* 0x00015005920075a7 */ /* 0x0022e400080011ff */
[----:B---3--:R-:W-:Y:S05]  /*a870*/  @!P0 NANOSLEEP.SYNCS 0x989680 ;  /* 0x009896800000895d */ /* 0x008fea0003900000 */
[----:B------:R-:W3:Y:S02]  /*a880*/  @!P0 SYNCS.PHASECHK.TRANS64 P0, [R146+URZ+0x150], R5 ;  /* 0x00015005920085a7 */ /* 0x000ee400080010ff */
[----:B---3--:R-:W-:Y:S05]  /*a890*/  @!P0 BRA `(.L_x_123) ;  /* 0xfffffffc00f08947 */ /* 0x008fea000383ffff */
[----:B------:R-:W-:Y:S05]  /*a8a0*/  BRA `(.L_x_122) ;  /* 0xffffffc400807947 */ /* 0x000fea000383ffff */
.L_x_131:
[----:B--2---:R2:W3:Y:S02]  /*a8b0*/  SYNCS.PHASECHK.TRANS64.TRYWAIT P0, [R114+URZ+0x100], R3 ;  /* 0x00010003720075a7 */ /* 0x0044e400080011ff */
[----:B---3--:R-:W-:Y:S05]  /*a8c0*/  @!P0 NANOSLEEP.SYNCS 0x989680 ;  /* 0x009896800000895d */ /* 0x008fea0003900000 */
[----:B------:R-:W3:Y:S02]  /*a8d0*/  @!P0 SYNCS.PHASECHK.TRANS64 P0, [R114+URZ+0x100], R3 ;  /* 0x00010003720085a7 */ /* 0x000ee400080010ff */
[----:B---3--:R-:W-:Y:S05]  /*a8e0*/  @!P0 BRA `(.L_x_131) ;  /* 0xfffffffc00f08947 */ /* 0x008fea000383ffff */
[----:B------:R-:W-:Y:S05]  /*a8f0*/  BRA `(.L_x_130) ;  /* 0xffffffd800847947 */ /* 0x000fea000383ffff */
        .weak           $__internal_0_$__cuda_sm10x_tcgen05_guardrail_trap_col_being_dealloced_not_returned_by_alloc
        .type           $__internal_0_$__cuda_sm10x_tcgen05_guardrail_trap_col_being_dealloced_not_returned_by_alloc,@function
        .size           $__internal_0_$__cuda_sm10x_tcgen05_guardrail_trap_col_being_dealloced_not_returned_by_alloc,($__internal_1_$__cuda_sm10x_tcgen05_guardrail_trap_phase_invalid_during_alloc - $__internal_0_$__cuda_sm10x_tcgen05_guardrail_trap_col_being_dealloced_not_returned_by_alloc)
$__internal_0_$__cuda_sm10x_tcgen05_guardrail_trap_col_being_dealloced_not_returned_by_alloc:
[----:B------:R-:W-:Y:S05]  /*a900*/  BPT.TRAP 0x1 ;  /* 0x000000040000795c */ /* 0x000fea0000300000 */
[----:B------:R-:W-:-:S04]  /*a910*/  HFMA2 R3, -RZ, RZ, 0, 0 ;  /* 0x00000000ff037431 */ /* 0x000fc800000001ff */
[----:B------:R-:W-:Y:S05]  /*a920*/  RET.REL.NODEC R2 `(_ZN7cutlass13device_kernelINS_4gemm6kernel13GemmUniversalIN4cute5tupleIJiiiiEEENS1_10collective13CollectiveMmaINS1_35MainloopSm100TmaUmmaWarpSpecializedILi16ELi2ELi4ENS5_IJNS4_1CILi4EEESB_NSA_ILi1EEEEEEEENS5_IJNSA_ILi256EEENSA_ILi128EEENSA_ILi64EEEEEEaNS5_IJlSC_lEEEaSJ_NS4_8TiledMMAINS4_8MMA_AtomIJNS4_21SM100_MMA_S8_2x1SM_SSIaaiLi256ELi128ELNS4_4UMMA5MajorE0ELSO_0ELNSN_8SaturateE0EEEEEENS4_6LayoutINS5_IJSC_SC_SC_EEENS5_IJNSA_ILi0EEESU_SU_EEEEENS5_IJNS4_10UnderscoreESX_SX_EEEEENS4_28SM100_TMA_2SM_LOAD_MULTICASTENS4_14ComposedLayoutINS4_7SwizzleILi2ELi4ELi3EEENS4_18smem_ptr_flag_bitsILi8EEENSS_INS5_IJNSA_ILi8EEESH_EEENS5_IJSH_SC_EEEEEEEvNS4_8identityES10_S1A_vS1B_EENS_8epilogue10collective18CollectiveEpilogueINS1D_23Sm100TmaWarpSpecializedILi2ELi2ELi64ELb0ELb0EEEJNS5_IJSG_SG_SH_EEENS5_IJNSS_ISG_SC_EENSS_ISH_SC_EEEEEaSJ_aSJ_NS1D_6fusion15FusionCallbacksIS1H_NS1M_17LinearCombinationIaiaiLNS_15FloatRoundStyleE2EEES1I_S1L_JEEENS4_5SM1004TMEM4LOAD26SM100_TMEM_LOAD_32dp32b64xENS4_13SM90_TMA_LOADES1A_NS4_39AutoVectorizingCopyWithAssumedAlignmentILi128EEENS4_14SM90_TMA_STOREES1A_S1Y_S1Y_EEEvvEEEEvNT_6ParamsE) ;  /* 0xffffff5402b47950 */ /* 0x000fea0003c3ffff */
        .weak           $__internal_1_$__cuda_sm10x_tcgen05_guardrail_trap_phase_invalid_during_alloc
        .type           $__internal_1_$__cuda_sm10x_tcgen05_guardrail_trap_phase_invalid_during_alloc,@function
        .size           $__internal_1_$__cuda_sm10x_tcgen05_guardrail_trap_phase_invalid_during_alloc,($__internal_2_$__cuda_sm10x_tcgen05_guardrail_trap_unallocated_columns_being_dealloced - $__internal_1_$__cuda_sm10x_tcgen05_guardrail_trap_phase_invalid_during_alloc)
$__internal_1_$__cuda_sm10x_tcgen05_guardrail_trap_phase_invalid_during_alloc:
[----:B------:R-:W-:Y:S05]  /*a930*/  BPT.TRAP 0x1 ;  /* 0x000000040000795c */ /* 0x000fea0000300000 */
[----:B------:R-:W-:-:S04]  /*a940*/  MOV R5, 0x0 ;  /* 0x0000000000057802 */ /* 0x000fc80000000f00 */
[----:B------:R-:W-:Y:S05]  /*a950*/  RET.REL.NODEC R4 `(_ZN7cutlass13device_kernelINS_4gemm6kernel13GemmUniversalIN4cute5tupleIJiiiiEEENS1_10collective13CollectiveMmaINS1_35MainloopSm100TmaUmmaWarpSpecializedILi16ELi2ELi4ENS5_IJNS4_1CILi4EEESB_NSA_ILi1EEEEEEEENS5_IJNSA_ILi256EEENSA_ILi128EEENSA_ILi64EEEEEEaNS5_IJlSC_lEEEaSJ_NS4_8TiledMMAINS4_8MMA_AtomIJNS4_21SM100_MMA_S8_2x1SM_SSIaaiLi256ELi128ELNS4_4UMMA5MajorE0ELSO_0ELNSN_8SaturateE0EEEEEENS4_6LayoutINS5_IJSC_SC_SC_EEENS5_IJNSA_ILi0EEESU_SU_EEEEENS5_IJNS4_10UnderscoreESX_SX_EEEEENS4_28SM100_TMA_2SM_LOAD_MULTICASTENS4_14ComposedLayoutINS4_7SwizzleILi2ELi4ELi3EEENS4_18smem_ptr_flag_bitsILi8EEENSS_INS5_IJNSA_ILi8EEESH_EEENS5_IJSH_SC_EEEEEEEvNS4_8identityES10_S1A_vS1B_EENS_8epilogue10collective18CollectiveEpilogueINS1D_23Sm100TmaWarpSpecializedILi2ELi2ELi64ELb0ELb0EEEJNS5_IJSG_SG_SH_EEENS5_IJNSS_ISG_SC_EENSS_ISH_SC_EEEEEaSJ_aSJ_NS1D_6fusion15FusionCallbacksIS1H_NS1M_17LinearCombinationIaiaiLNS_15FloatRoundStyleE2EEES1I_S1L_JEEENS4_5SM1004TMEM4LOAD26SM100_TMEM_LOAD_32dp32b64xENS4_13SM90_TMA_LOADES1A_NS4_39AutoVectorizingCopyWithAssumedAlignmentILi128EEENS4_14SM90_TMA_STOREES1A_S1Y_S1Y_EEEvvEEEEvNT_6ParamsE) ;  /* 0xffffff5404a87950 */ /* 0x000fea0003c3ffff */
        .weak           $__internal_2_$__cuda_sm10x_tcgen05_guardrail_trap_unallocated_columns_being_dealloced
        .type           $__internal_2_$__cuda_sm10x_tcgen05_guardrail_trap_unallocated_columns_being_dealloced,@function
        .size           $__internal_2_$__cuda_sm10x_tcgen05_guardrail_trap_unallocated_columns_being_dealloced,(.L_x_200 - $__internal_2_$__cuda_sm10x_tcgen05_guardrail_trap_unallocated_columns_being_dealloced)
$__internal_2_$__cuda_sm10x_tcgen05_guardrail_trap_unallocated_columns_being_dealloced:
[----:B------:R-:W-:Y:S05]  /*a960*/  BPT.TRAP 0x1 ;  /* 0x000000040000795c */ /* 0x000fea0000300000 */
[----:B------:R-:W-:-:S04]  /*a970*/  HFMA2 R3, -RZ, RZ, 0, 0 ;  /* 0x00000000ff037431 */ /* 0x000fc800000001ff */
[----:B------:R-:W-:Y:S05]  /*a980*/  RET.REL.NODEC R2 `(_ZN7cutlass13device_kernelINS_4gemm6kernel13GemmUniversalIN4cute5tupleIJiiiiEEENS1_10collective13CollectiveMmaINS1_35MainloopSm100TmaUmmaWarpSpecializedILi16ELi2ELi4ENS5_IJNS4_1CILi4EEESB_NSA_ILi1EEEEEEEENS5_IJNSA_ILi256EEENSA_ILi128EEENSA_ILi64EEEEEEaNS5_IJlSC_lEEEaSJ_NS4_8TiledMMAINS4_8MMA_AtomIJNS4_21SM100_MMA_S8_2x1SM_SSIaaiLi256ELi128ELNS4_4UMMA5MajorE0ELSO_0ELNSN_8SaturateE0EEEEEENS4_6LayoutINS5_IJSC_SC_SC_EEENS5_IJNSA_ILi0EEESU_SU_EEEEENS5_IJNS4_10UnderscoreESX_SX_EEEEENS4_28SM100_TMA_2SM_LOAD_MULTICASTENS4_14ComposedLayoutINS4_7SwizzleILi2ELi4ELi3EEENS4_18smem_ptr_flag_bitsILi8EEENSS_INS5_IJNSA_ILi8EEESH_EEENS5_IJSH_SC_EEEEEEEvNS4_8identityES10_S1A_vS1B_EENS_8epilogue10collective18CollectiveEpilogueINS1D_23Sm100TmaWarpSpecializedILi2ELi2ELi64ELb0ELb0EEEJNS5_IJSG_SG_SH_EEENS5_IJNSS_ISG_SC_EENSS_ISH_SC_EEEEEaSJ_aSJ_NS1D_6fusion15FusionCallbacksIS1H_NS1M_17LinearCombinationIaiaiLNS_15FloatRoundStyleE2EEES1I_S1L_JEEENS4_5SM1004TMEM4LOAD26SM100_TMEM_LOAD_32dp32b64xENS4_13SM90_TMA_LOADES1A_NS4_39AutoVectorizingCopyWithAssumedAlignmentILi128EEENS4_14SM90_TMA_STOREES1A_S1Y_S1Y_EEEvvEEEEvNT_6ParamsE) ;  /* 0xffffff54029c7950 */ /* 0x000fea0003c3ffff */
.L_x_199:
[----:B------:R-:W-:-:S00]  /*a990*/  BRA `(.L_x_199) ;  /* 0xfffffffc00fc7947 */ /* 0x000fc0000383ffff */
[----:B------:R-:W-:-:S00]  /*a9a0*/  NOP ;  /* 0x0000000000007918 */ /* 0x000fc00000000000 */
        /* <DEDUP_REMOVED lines=13> */
.L_x_200:


//--------------------- .nv.global.init           --------------------------
	.section	.nv.global.init,"aw",@progbits
.nv.global.init:
	.type		$str$27,@object
	.size		$str$27,($str$28 - $str$27)
$str$27:
        /*0000*/ 	.byte	0x28, 0x61, 0x64, 0x64, 0x72, 0x65, 0x73, 0x73, 0x20, 0x26, 0x20, 0x6d, 0x61, 0x73, 0x6b, 0x29
        /*0010*/ 	.byte	0x20, 0x3d, 0x3d, 0x20, 0x30, 0x00
	.type		$str$28,@object
	.size		$str$28,($str$26 - $str$28)
$str$28:
        /*0016*/ 	.byte	0x2f, 0x74, 0x6d, 0x70, 0x2f, 0x63, 0x75, 0x74, 0x6c, 0x61, 0x73, 0x73, 0x5f, 0x73, 0x77, 0x65
        /*0026*/ 	.byte	0x65, 0x70, 0x5f, 0x73, 0x72, 0x63, 0x2f, 0x69, 0x6e, 0x63, 0x6c, 0x75, 0x64, 0x65, 0x2f, 0x63
        /*0036*/ 	.byte	0x75, 0x74, 0x65, 0x2f, 0x70, 0x6f, 0x69, 0x6e, 0x74, 0x65, 0x72, 0x5f, 0x66, 0x6c, 0x61, 0x67
        /*0046*/ 	.byte	0x67, 0x65, 0x64, 0x2e, 0x68, 0x70, 0x70, 0x00
	.type		$str$26,@object
	.size		$str$26,($str$25 - $str$26)
$str$26:
        /*004e*/ 	.byte	0x2f, 0x74, 0x6d, 0x70, 0x2f, 0x63, 0x75, 0x74, 0x6c, 0x61, 0x73, 0x73, 0x5f, 0x73, 0x77, 0x65
        /*005e*/ 	.byte	0x65, 0x70, 0x5f, 0x73, 0x72, 0x63, 0x2f, 0x69, 0x6e, 0x63, 0x6c, 0x75, 0x64, 0x65, 0x2f, 0x63
        /*006e*/ 	.byte	0x75, 0x74, 0x65, 0x2f, 0x61, 0x74, 0x6f, 0x6d, 0x2f, 0x63, 0x6f, 0x70, 0x79, 0x5f, 0x74, 0x72
        /*007e*/ 	.byte	0x61, 0x69, 0x74, 0x73, 0x5f, 0x73, 0x6d, 0x31, 0x30, 0x30, 0x2e, 0x68, 0x70, 0x70, 0x00
	.type		$str$25,@object
	.size		$str$25,(__unnamed_1 - $str$25)
$str$25:
        /*008d*/ 	.byte	0x28, 0x28, 0x75, 0x69, 0x6e, 0x74, 0x33, 0x32, 0x5f, 0x74, 0x28, 0x74, 0x68, 0x72, 0x65, 0x61
        /*009d*/ 	.byte	0x64, 0x49, 0x64, 0x78, 0x2e, 0x78, 0x29, 0x20, 0x2f, 0x20, 0x33, 0x32, 0x29, 0x20, 0x25, 0x20
        /*00ad*/ 	.byte	0x34, 0x29, 0x20, 0x3d, 0x3d, 0x20, 0x28, 0x28, 0x28, 0x74, 0x6d, 0x65, 0x6d, 0x5f, 0x61, 0x64
        /*00bd*/ 	.byte	0x64, 0x72, 0x20, 0x3e, 0x3e, 0x20, 0x31, 0x36, 0x29, 0x20, 0x2f, 0x20, 0x33, 0x32, 0x29, 0x20
        /*00cd*/ 	.byte	0x25, 0x20, 0x34, 0x29, 0x00
	.type		__unnamed_1,@object
	.size		__unnamed_1,(__unnamed_2 - __unnamed_1)
__unnamed_1:
        /*00d2*/ 	.byte	0x61, 0x75, 0x74, 0x6f, 0x20, 0x63, 0x75, 0x74, 0x65, 0x3a, 0x3a, 0x61, 0x73, 0x5f, 0x70, 0x6f
        /* <DEDUP_REMOVED lines=24> */
        /*0262*/ 	.byte	0x5d, 0x00
	.type		__unnamed_2,@object
	.size		__unnamed_2,(.L_2 - __unnamed_2)
__unnamed_2:
        /* <DEDUP_REMOVED lines=42> */
        /*0504*/ 	.byte	0x43, 0x3c, 0x30, 0x3e, 0x3e, 0x3e, 0x3e, 0x5d, 0x00
.L_2:


//--------------------- .nv.shared._ZN7cutlass13device_kernelINS_4gemm6kernel13GemmUniversalIN4cute5tupleIJiiiiEEENS1_10collective13CollectiveMmaINS1_35MainloopSm100TmaUmmaWarpSpecializedILi16ELi2ELi4ENS5_IJNS4_1CILi4EEESB_NSA_ILi1EEEEEEEENS5_IJNSA_ILi256EEENSA_ILi128EEENSA_ILi64EEEEEEaNS5_IJlSC_lEEEaSJ_NS4_8TiledMMAINS4_8MMA_AtomIJNS4_21SM100_MMA_S8_2x1SM_SSIaaiLi256ELi128ELNS4_4UMMA5MajorE0ELSO_0ELNSN_8SaturateE0EEEEEENS4_6LayoutINS5_IJSC_SC_SC_EEENS5_IJNSA_ILi0EEESU_SU_EEEEENS5_IJNS4_10UnderscoreESX_SX_EEEEENS4_28SM100_TMA_2SM_LOAD_MULTICASTENS4_14ComposedLayoutINS4_7SwizzleILi2ELi4ELi3EEENS4_18smem_ptr_flag_bitsILi8EEENSS_INS5_IJNSA_ILi8EEESH_EEENS5_IJSH_SC_EEEEEEEvNS4_8identityES10_S1A_vS1B_EENS_8epilogue10collective18CollectiveEpilogueINS1D_23Sm100TmaWarpSpecializedILi2ELi2ELi64ELb0ELb0EEEJNS5_IJSG_SG_SH_EEENS5_IJNSS_ISG_SC_EENSS_ISH_SC_EEEEEaSJ_aSJ_NS1D_6fusion15FusionCallbacksIS1H_NS1M_17LinearCombinationIaiaiLNS_15FloatRoundStyleE2EEES1I_S1L_JEEENS4_5SM1004TMEM4LOAD26SM100_TMEM_LOAD_32dp32b64xENS4_13SM90_TMA_LOADES1A_NS4_39AutoVectorizingCopyWithAssumedAlignmentILi128EEENS4_14SM90_TMA_STOREES1A_S1Y_S1Y_EEEvvEEEEvNT_6ParamsE --------------------------
	.section	.nv.shared._ZN7cutlass13device_kernelINS_4gemm6kernel13GemmUniversalIN4cute5tupleIJiiiiEEENS1_10collective13CollectiveMmaINS1_35MainloopSm100TmaUmmaWarpSpecializedILi16ELi2ELi4ENS5_IJNS4_1CILi4EEESB_NSA_ILi1EEEEEEEENS5_IJNSA_ILi256EEENSA_ILi128EEENSA_ILi64EEEEEEaNS5_IJlSC_lEEEaSJ_NS4_8TiledMMAINS4_8MMA_AtomIJNS4_21SM100_MMA_S8_2x1SM_SSIaaiLi256ELi128ELNS4_4UMMA5MajorE0ELSO_0ELNSN_8SaturateE0EEEEEENS4_6LayoutINS5_IJSC_SC_SC_EEENS5_IJNSA_ILi0EEESU_SU_EEEEENS5_IJNS4_10UnderscoreESX_SX_EEEEENS4_28SM100_TMA_2SM_LOAD_MULTICASTENS4_14ComposedLayoutINS4_7SwizzleILi2ELi4ELi3EEENS4_18smem_ptr_flag_bitsILi8EEENSS_INS5_IJNSA_ILi8EEESH_EEENS5_IJSH_SC_EEEEEEEvNS4_8identityES10_S1A_vS1B_EENS_8epilogue10collective18CollectiveEpilogueINS1D_23Sm100TmaWarpSpecializedILi2ELi2ELi64ELb0ELb0EEEJNS5_IJSG_SG_SH_EEENS5_IJNSS_ISG_SC_EENSS_ISH_SC_EEEEEaSJ_aSJ_NS1D_6fusion15FusionCallbacksIS1H_NS1M_17LinearCombinationIaiaiLNS_15FloatRoundStyleE2EEES1I_S1L_JEEENS4_5SM1004TMEM4LOAD26SM100_TMEM_LOAD_32dp32b64xENS4_13SM90_TMA_LOADES1A_NS4_39AutoVectorizingCopyWithAssumedAlignmentILi128EEENS4_14SM90_TMA_STOREES1A_S1Y_S1Y_EEEvvEEEEvNT_6ParamsE,"aw",@nobits
	.sectionflags	@""
	.align	16
	.zero		1024


//--------------------- .nv.shared.reserved.0     --------------------------
	.section	.nv.shared.reserved.0,"aw",@nobits
	.weak		__nv_reservedSMEM_offset_0_alias
	.size		__nv_reservedSMEM_offset_0_alias, 0, 64
	.other		__nv_reservedSMEM_offset_0_alias,@"STO_CUDA_RESERVED_SHARED STV_DEFAULT"
__nv_reservedSMEM_offset_0_alias:
	.zero		0
.nv.shared.reserved.0:
	.zero		64
	.weak		__nv_reservedSMEM_tcgen05_partition
	.type		__nv_reservedSMEM_tcgen05_partition,@object
	.size		__nv_reservedSMEM_tcgen05_partition,(.L_0 - __nv_reservedSMEM_tcgen05_partition)
__nv_reservedSMEM_tcgen05_partition:
	.zero		32
.L_0:


//--------------------- .nv.global                --------------------------
	.section	.nv.global,"aw",@nobits
.nv.global:
	.type		_ZN40_INTERNAL_4bc9cc23_4_k_cu_1bea1bd9_228074cute1_E,@object
	.size		_ZN40_INTERNAL_4bc9cc23_4_k_cu_1bea1bd9_228074cute1_E,(_ZN40_INTERNAL_4bc9cc23_4_k_cu_1bea1bd9_228074cuda3std3__45__cpo6cbeginE - _ZN40_INTERNAL_4bc9cc23_4_k_cu_1bea1bd9_228074cute1_E)
_ZN40_INTERNAL_4bc9cc23_4_k_cu_1bea1bd9_228074cute1_E:
	.zero		1
	.type		_ZN40_INTERNAL_4bc9cc23_4_k_cu_1bea1bd9_228074cuda3std3__45__cpo6cbeginE,@object
	.size		_ZN40_INTERNAL_4bc9cc23_4_k_cu_1bea1bd9_228074cuda3std3__45__cpo6cbeginE,(_ZN40_INTERNAL_4bc9cc23_4_k_cu_1bea1bd9_228074cuda3std3__48in_placeE - _ZN40_INTERNAL_4bc9cc23_4_k_cu_1bea1bd9_228074cuda3std3__45__cpo6cbeginE)
_ZN40_INTERNAL_4bc9cc23_4_k_cu_1bea1bd9_228074cuda3std3__45__cpo6cbeginE:
	.zero		1
	.type		_ZN40_INTERNAL_4bc9cc23_4_k_cu_1bea1bd9_228074cuda3std3__48in_placeE,@object
	.size		_ZN40_INTERNAL_4bc9cc23_4_k_cu_1bea1bd9_228074cuda3std3__48in_placeE,(_ZN40_INTERNAL_4bc9cc23_4_k_cu_1bea1bd9_228074cuda3std6ranges3__45__cpo9iter_moveE - _ZN40_INTERNAL_4bc9cc23_4_k_cu_1bea1bd9_228074cuda3std3__48in_placeE)
_ZN40_INTERNAL_4bc9cc23_4_k_cu_1bea1bd9_228074cuda3std3__48in_placeE:
	.zero		1
	.type		_ZN40_INTERNAL_4bc9cc23_4_k_cu_1bea1bd9_228074cuda3std6ranges3__45__cpo9iter_moveE,@object
	.size		_ZN40_INTERNAL_4bc9cc23_4_k_cu_1bea1bd9_228074cuda3std6ranges3__45__cpo9iter_moveE,(_ZN40_INTERNAL_4bc9cc23_4_k_cu_1bea1bd9_228074cuda3std3__45__cpo5beginE - _ZN40_INTERNAL_4bc9cc23_4_k_cu_1bea1bd9_228074cuda3std6ranges3__45__cpo9iter_moveE)
_ZN40_INTERNAL_4bc9cc23_4_k_cu_1bea1bd9_228074cuda3std6ranges3__45__cpo9iter_moveE:
	.zero		1
	.type		_ZN40_INTERNAL_4bc9cc23_4_k_cu_1bea1bd9_228074cuda3std3__45__cpo5beginE,@object
	.size		_ZN40_INTERNAL_4bc9cc23_4_k_cu_1bea1bd9_228074cuda3std3__45__cpo5beginE,(_ZN40_INTERNAL_4bc9cc23_4_k_cu_1bea1bd9_228074cuda3std3__442_GLOBAL__N__4bc9cc23_4_k_cu_1bea1bd9_228076ignoreE - _ZN40_INTERNAL_4bc9cc23_4_k_cu_1bea1bd9_228074cuda3std3__45__cpo5beginE)
_ZN40_INTERNAL_4bc9cc23_4_k_cu_1bea1bd9_228074cuda3std3__45__cpo5beginE:
	.zero		1
	.type		_ZN40_INTERNAL_4bc9cc23_4_k_cu_1bea1bd9_228074cuda3std3__442_GLOBAL__N__4bc9cc23_4_k_cu_1bea1bd9_228076ignoreE,@object
	.size		_ZN40_INTERNAL_4bc9cc23_4_k_cu_1bea1bd9_228074cuda3std3__442_GLOBAL__N__4bc9cc23_4_k_cu_1bea1bd9_228076ignoreE,(_ZN40_INTERNAL_4bc9cc23_4_k_cu_1bea1bd9_228074cute7productE - _ZN40_INTERNAL_4bc9cc23_4_k_cu_1bea1bd9_228074cuda3std3__442_GLOBAL__N__4bc9cc23_4_k_cu_1bea1bd9_228076ignoreE)
_ZN40_INTERNAL_4bc9cc23_4_k_cu_1bea1bd9_228074cuda3std3__442_GLOBAL__N__4bc9cc23_4_k_cu_1bea1bd9_228076ignoreE:
	.zero		1
	.type		_ZN40_INTERNAL_4bc9cc23_4_k_cu_1bea1bd9_228074cute7productE,@object
	.size		_ZN40_INTERNAL_4bc9cc23_4_k_cu_1bea1bd9_228074cute7productE,(_ZN40_INTERNAL_4bc9cc23_4_k_cu_1bea1bd9_228074cuda3std3__45__cpo3endE - _ZN40_INTERNAL_4bc9cc23_4_k_cu_1bea1bd9_228074cute7productE)
_ZN40_INTERNAL_4bc9cc23_4_k_cu_1bea1bd9_228074cute7productE:
	.zero		1
	.type		_ZN40_INTERNAL_4bc9cc23_4_k_cu_1bea1bd9_228074cuda3std3__45__cpo3endE,@object
	.size		_ZN40_INTERNAL_4bc9cc23_4_k_cu_1bea1bd9_228074cuda3std3__45__cpo3endE,(_ZN40_INTERNAL_4bc9cc23_4_k_cu_1bea1bd9_228074cuda3std3__419piecewise_constructE - _ZN40_INTERNAL_4bc9cc23_4_k_cu_1bea1bd9_228074cuda3std3__45__cpo3endE)
_ZN40_INTERNAL_4bc9cc23_4_k_cu_1bea1bd9_228074cuda3std3__45__cpo3endE:
	.zero		1
	.type		_ZN40_INTERNAL_4bc9cc23_4_k_cu_1bea1bd9_228074cuda3std3__419piecewise_constructE,@object
	.size		_ZN40_INTERNAL_4bc9cc23_4_k_cu_1bea1bd9_228074cuda3std3__419piecewise_constructE,(_ZN40_INTERNAL_4bc9cc23_4_k_cu_1bea1bd9_228074cuda3std3__45__cpo4cendE - _ZN40_INTERNAL_4bc9cc23_4_k_cu_1bea1bd9_228074cuda3std3__419piecewise_constructE)
_ZN40_INTERNAL_4bc9cc23_4_k_cu_1bea1bd9_228074cuda3std3__419piecewise_constructE:
	.zero		1
	.type		_ZN40_INTERNAL_4bc9cc23_4_k_cu_1bea1bd9_228074cuda3std3__45__cpo4cendE,@object
	.size		_ZN40_INTERNAL_4bc9cc23_4_k_cu_1bea1bd9_228074cuda3std3__45__cpo4cendE,(_ZN40_INTERNAL_4bc9cc23_4_k_cu_1bea1bd9_228074cuda3std6ranges3__45__cpo4swapE - _ZN40_INTERNAL_4bc9cc23_4_k_cu_1bea1bd9_228074cuda3std3__45__cpo4cendE)
_ZN40_INTERNAL_4bc9cc23_4_k_cu_1bea1bd9_228074cuda3std3__45__cpo4cendE:
	.zero		1
	.type		_ZN40_INTERNAL_4bc9cc23_4_k_cu_1bea1bd9_228074cuda3std6ranges3__45__cpo4swapE,@object
	.size		_ZN40_INTERNAL_4bc9cc23_4_k_cu_1bea1bd9_228074cuda3std6ranges3__45__cpo4swapE,(.L_10 - _ZN40_INTERNAL_4bc9cc23_4_k_cu_1bea1bd9_228074cuda3std6ranges3__45__cpo4swapE)
_ZN40_INTERNAL_4bc9cc23_4_k_cu_1bea1bd9_228074cuda3std6ranges3__45__cpo4swapE:
	.zero		1
.L_10:


//--------------------- .nv.constant0._ZN7cutlass13device_kernelINS_4gemm6kernel13GemmUniversalIN4cute5tupleIJiiiiEEENS1_10collective13CollectiveMmaINS1_35MainloopSm100TmaUmmaWarpSpecializedILi16ELi2ELi4ENS5_IJNS4_1CILi4EEESB_NSA_ILi1EEEEEEEENS5_IJNSA_ILi256EEENSA_ILi128EEENSA_ILi64EEEEEEaNS5_IJlSC_lEEEaSJ_NS4_8TiledMMAINS4_8MMA_AtomIJNS4_21SM100_MMA_S8_2x1SM_SSIaaiLi256ELi128ELNS4_4UMMA5MajorE0ELSO_0ELNSN_8SaturateE0EEEEEENS4_6LayoutINS5_IJSC_SC_SC_EEENS5_IJNSA_ILi0EEESU_SU_EEEEENS5_IJNS4_10UnderscoreESX_SX_EEEEENS4_28SM100_TMA_2SM_LOAD_MULTICASTENS4_14ComposedLayoutINS4_7SwizzleILi2ELi4ELi3EEENS4_18smem_ptr_flag_bitsILi8EEENSS_INS5_IJNSA_ILi8EEESH_EEENS5_IJSH_SC_EEEEEEEvNS4_8identityES10_S1A_vS1B_EENS_8epilogue10collective18CollectiveEpilogueINS1D_23Sm100TmaWarpSpecializedILi2ELi2ELi64ELb0ELb0EEEJNS5_IJSG_SG_SH_EEENS5_IJNSS_ISG_SC_EENSS_ISH_SC_EEEEEaSJ_aSJ_NS1D_6fusion15FusionCallbacksIS1H_NS1M_17LinearCombinationIaiaiLNS_15FloatRoundStyleE2EEES1I_S1L_JEEENS4_5SM1004TMEM4LOAD26SM100_TMEM_LOAD_32dp32b64xENS4_13SM90_TMA_LOADES1A_NS4_39AutoVectorizingCopyWithAssumedAlignmentILi128EEENS4_14SM90_TMA_STOREES1A_S1Y_S1Y_EEEvvEEEEvNT_6ParamsE --------------------------
	.section	.nv.constant0._ZN7cutlass13device_kernelINS_4gemm6kernel13GemmUniversalIN4cute5tupleIJiiiiEEENS1_10collective13CollectiveMmaINS1_35MainloopSm100TmaUmmaWarpSpecializedILi16ELi2ELi4ENS5_IJNS4_1CILi4EEESB_NSA_ILi1EEEEEEEENS5_IJNSA_ILi256EEENSA_ILi128EEENSA_ILi64EEEEEEaNS5_IJlSC_lEEEaSJ_NS4_8TiledMMAINS4_8MMA_AtomIJNS4_21SM100_MMA_S8_2x1SM_SSIaaiLi256ELi128ELNS4_4UMMA5MajorE0ELSO_0ELNSN_8SaturateE0EEEEEENS4_6LayoutINS5_IJSC_SC_SC_EEENS5_IJNSA_ILi0EEESU_SU_EEEEENS5_IJNS4_10UnderscoreESX_SX_EEEEENS4_28SM100_TMA_2SM_LOAD_MULTICASTENS4_14ComposedLayoutINS4_7SwizzleILi2ELi4ELi3EEENS4_18smem_ptr_flag_bitsILi8EEENSS_INS5_IJNSA_ILi8EEESH_EEENS5_IJSH_SC_EEEEEEEvNS4_8identityES10_S1A_vS1B_EENS_8epilogue10collective18CollectiveEpilogueINS1D_23Sm100TmaWarpSpecializedILi2ELi2ELi64ELb0ELb0EEEJNS5_IJSG_SG_SH_EEENS5_IJNSS_ISG_SC_EENSS_ISH_SC_EEEEEaSJ_aSJ_NS1D_6fusion15FusionCallbacksIS1H_NS1M_17LinearCombinationIaiaiLNS_15FloatRoundStyleE2EEES1I_S1L_JEEENS4_5SM1004TMEM4LOAD26SM100_TMEM_LOAD_32dp32b64xENS4_13SM90_TMA_LOADES1A_NS4_39AutoVectorizingCopyWithAssumedAlignmentILi128EEENS4_14SM90_TMA_STOREES1A_S1Y_S1Y_EEEvvEEEEvNT_6ParamsE,"a",@progbits
	.sectionflags	@""
	.align	4
.nv.constant0._ZN7cutlass13device_kernelINS_4gemm6kernel13GemmUniversalIN4cute5tupleIJiiiiEEENS1_10collective13CollectiveMmaINS1_35MainloopSm100TmaUmmaWarpSpecializedILi16ELi2ELi4ENS5_IJNS4_1CILi4EEESB_NSA_ILi1EEEEEEEENS5_IJNSA_ILi256EEENSA_ILi128EEENSA_ILi64EEEEEEaNS5_IJlSC_lEEEaSJ_NS4_8TiledMMAINS4_8MMA_AtomIJNS4_21SM100_MMA_S8_2x1SM_SSIaaiLi256ELi128ELNS4_4UMMA5MajorE0ELSO_0ELNSN_8SaturateE0EEEEEENS4_6LayoutINS5_IJSC_SC_SC_EEENS5_IJNSA_ILi0EEESU_SU_EEEEENS5_IJNS4_10UnderscoreESX_SX_EEEEENS4_28SM100_TMA_2SM_LOAD_MULTICASTENS4_14ComposedLayoutINS4_7SwizzleILi2ELi4ELi3EEENS4_18smem_ptr_flag_bitsILi8EEENSS_INS5_IJNSA_ILi8EEESH_EEENS5_IJSH_SC_EEEEEEEvNS4_8identityES10_S1A_vS1B_EENS_8epilogue10collective18CollectiveEpilogueINS1D_23Sm100TmaWarpSpecializedILi2ELi2ELi64ELb0ELb0EEEJNS5_IJSG_SG_SH_EEENS5_IJNSS_ISG_SC_EENSS_ISH_SC_EEEEEaSJ_aSJ_NS1D_6fusion15FusionCallbacksIS1H_NS1M_17LinearCombinationIaiaiLNS_15FloatRoundStyleE2EEES1I_S1L_JEEENS4_5SM1004TMEM4LOAD26SM100_TMEM_LOAD_32dp32b64xENS4_13SM90_TMA_LOADES1A_NS4_39AutoVectorizingCopyWithAssumedAlignmentILi128EEENS4_14SM90_TMA_STOREES1A_S1Y_S1Y_EEEvvEEEEvNT_6ParamsE:
	.zero		2944


//--------------------- SYMBOLS --------------------------

	.type		.nv.reservedSmem.offset0,@object
	.size		.nv.reservedSmem.offset0,0x4
	.type		.nv.reservedSmem.cap,@object
	.size		.nv.reservedSmem.cap,0x4
	.type		__assertfail,@function
